//
// Generated by NVIDIA NVVM Compiler
//
// Compiler Build ID: CL-36424714
// Cuda compilation tools, release 13.0, V13.0.88
// Based on NVVM 20.0.0
//

.version 9.0
.target sm_100
.address_size 64

	// .globl	_Z4findv
.extern .func  (.param .b32 func_retval0) vprintf
(
	.param .b64 vprintf_param_0,
	.param .b64 vprintf_param_1
)
;
.global .align 1 .b8 $str[6] = {37, 108, 108, 100, 10};

.visible .entry _Z4findv()
{
	.local .align 16 .b8 	__local_depot0[32];
	.reg .b64 	%SP;
	.reg .b64 	%SPL;
	.reg .pred 	%p<90>;
	.reg .b32 	%r<82>;
	.reg .b32 	%f<133>;
	.reg .b64 	%rd<310>;
	.reg .b64 	%fd<3>;

	mov.u64 	%SPL, __local_depot0;
	cvta.local.u64 	%SP, %SPL;
	add.u64 	%rd1, %SPL, 0;
	add.u64 	%rd131, %SP, 16;
	add.u64 	%rd2, %SPL, 16;
	mov.u32 	%r3, %ctaid.x;
	mov.u32 	%r4, %ntid.x;
	mov.u32 	%r5, %tid.x;
	mad.lo.s32 	%r6, %r3, %r4, %r5;
	mov.u32 	%r7, %nctaid.x;
	mul.lo.s32 	%r8, %r4, %r7;
	cvt.s64.s32 	%rd298, %r6;
	cvt.s64.s32 	%rd4, %r8;
$L__BB0_1:
	mad.lo.s64 	%rd132, %rd298, 25214903917, 11;
	and.b64  	%rd6, %rd132, 281474976710655;
	shr.u64 	%rd133, %rd6, 17;
	cvt.u32.u64 	%r9, %rd133;
	mul.lo.s32 	%r10, %r9, -858993459;
	setp.gt.u32 	%p1, %r10, 858993459;
	@%p1 bra 	$L__BB0_103;
	mad.lo.s64 	%rd7, %rd6, 25214903917, 11;
	shr.u64 	%rd134, %rd7, 17;
	cvt.u32.u64 	%r11, %rd134;
	and.b32  	%r12, %r11, 2147483647;
	mul.lo.s32 	%r13, %r12, -858993459;
	setp.gt.u32 	%p2, %r13, 858993459;
	@%p2 bra 	$L__BB0_103;
	mad.lo.s64 	%rd8, %rd7, 25214903917, 11;
	shr.u64 	%rd135, %rd8, 32;
	and.b64  	%rd136, %rd135, 65535;
	cvt.rn.f32.u64 	%f1, %rd136;
	mul.f32 	%f2, %f1, 0f33800000;
	setp.lt.f32 	%p3, %f2, 0f3E800000;
	@%p3 bra 	$L__BB0_103;
	mad.lo.s64 	%rd9, %rd8, 25214903917, 11;
	shr.u64 	%rd137, %rd9, 32;
	and.b64  	%rd138, %rd137, 65535;
	cvt.rn.f32.u64 	%f3, %rd138;
	mul.f32 	%f4, %f3, 0f33800000;
	setp.lt.f32 	%p4, %f4, 0f3D4CCCCD;
	@%p4 bra 	$L__BB0_103;
	mad.lo.s64 	%rd10, %rd9, 25214903917, 11;
	shr.u64 	%rd139, %rd10, 32;
	and.b64  	%rd140, %rd139, 65535;
	cvt.rn.f32.u64 	%f5, %rd140;
	mul.f32 	%f6, %f5, 0f33800000;
	setp.lt.f32 	%p5, %f6, 0f3E4CCCCD;
	@%p5 bra 	$L__BB0_103;
	mad.lo.s64 	%rd11, %rd10, 25214903917, 11;
	shr.u64 	%rd141, %rd11, 32;
	and.b64  	%rd142, %rd141, 65535;
	cvt.rn.f32.u64 	%f7, %rd142;
	mul.f32 	%f8, %f7, 0f33800000;
	setp.lt.f32 	%p6, %f8, 0f3E4CCCCD;
	@%p6 bra 	$L__BB0_103;
	mad.lo.s64 	%rd12, %rd11, 25214903917, 11;
	shr.u64 	%rd143, %rd12, 32;
	and.b64  	%rd144, %rd143, 65535;
	cvt.rn.f32.u64 	%f9, %rd144;
	mul.f32 	%f10, %f9, 0f33800000;
	setp.lt.f32 	%p7, %f10, 0f3E4CCCCD;
	@%p7 bra 	$L__BB0_103;
	mad.lo.s64 	%rd13, %rd12, 25214903917, 11;
	and.b64  	%rd299, %rd13, 281474976710655;
	shr.u64 	%rd145, %rd299, 32;
	cvt.rn.f32.u64 	%f11, %rd145;
	mul.f32 	%f12, %f11, 0f33800000;
	setp.geu.f32 	%p8, %f12, 0f3E4CCCCD;
	@%p8 bra 	$L__BB0_10;
	mad.lo.s64 	%rd146, %rd13, 25214903917, 11;
	and.b64  	%rd299, %rd146, 281474976710655;
$L__BB0_10:
	mad.lo.s64 	%rd17, %rd299, 25214903917, 11;
	shr.u64 	%rd147, %rd17, 17;
	cvt.u32.u64 	%r14, %rd147;
	and.b32  	%r15, %r14, 2147483647;
	mul.lo.s32 	%r16, %r15, -1431655765;
	setp.gt.u32 	%p9, %r16, 1431655765;
	@%p9 bra 	$L__BB0_103;
	mov.b32 	%r17, 3;
	mov.b32 	%r18, 2;
	mov.b32 	%r19, 1;
	mov.b32 	%r20, 0;
	st.local.v4.u32 	[%rd1], {%r20, %r19, %r18, %r17};
	mad.lo.s64 	%rd148, %rd17, 25214903917, 11;
	shr.u64 	%rd149, %rd148, 44;
	and.b64  	%rd150, %rd149, 12;
	add.s64 	%rd151, %rd1, %rd150;
	ld.local.u32 	%r21, [%rd151];
	add.s32 	%r22, %r21, 3;
	st.local.u32 	[%rd1+12], %r22;
	st.local.u32 	[%rd151], %r22;
	ld.local.v2.u32 	{%r23, %r24}, [%rd1+8];
	sub.s32 	%r25, %r24, %r22;
	and.b64  	%rd152, %rd148, 281474976710655;
	mad.lo.s64 	%rd153, %rd17, 8602081037417187945, 277363943098;
	shr.u64 	%rd154, %rd153, 17;
	cvt.u32.u64 	%r26, %rd154;
	and.b32  	%r27, %r26, 2147483647;
	mul.hi.u32 	%r28, %r27, 1431655766;
	mul.lo.s32 	%r29, %r28, 3;
	sub.s32 	%r30, %r27, %r29;
	mul.wide.u32 	%rd155, %r30, 4;
	add.s64 	%rd156, %rd1, %rd155;
	ld.local.u32 	%r31, [%rd156];
	add.s32 	%r32, %r23, %r31;
	st.local.v2.u32 	[%rd1+8], {%r32, %r25};
	st.local.u32 	[%rd156], %r32;
	ld.local.u32 	%r33, [%rd1+8];
	sub.s32 	%r34, %r33, %r32;
	st.local.u32 	[%rd1+8], %r34;
	mad.lo.s64 	%rd18, %rd152, 8602081037417187945, 277363943098;
	shr.u64 	%rd157, %rd18, 45;
	and.b64  	%rd158, %rd157, 4;
	add.s64 	%rd159, %rd1, %rd158;
	ld.local.u32 	%r35, [%rd159];
	ld.local.u32 	%r36, [%rd1+4];
	add.s32 	%r37, %r36, %r35;
	st.local.u32 	[%rd1+4], %r37;
	st.local.u32 	[%rd159], %r37;
	ld.local.v2.u32 	{%r1, %r38}, [%rd1];
	sub.s32 	%r2, %r38, %r37;
	add.s32 	%r39, %r1, %r2;
	setp.ne.s32 	%p10, %r39, 5;
	@%p10 bra 	$L__BB0_103;
	and.b64  	%rd160, %rd18, 281474976710655;
	mad.lo.s64 	%rd19, %rd160, 25214903917, 11;
	and.b64  	%rd304, %rd19, 281474976710655;
	shr.u64 	%rd161, %rd304, 17;
	cvt.u32.u64 	%r40, %rd161;
	mad.lo.s32 	%r41, %r40, -858993459, 858993459;
	setp.gt.u32 	%p11, %r41, 858993458;
	@%p11 bra 	$L__BB0_103;
	setp.eq.s32 	%p12, %r1, 3;
	@%p12 bra 	$L__BB0_36;
	setp.ne.s32 	%p13, %r1, 2;
	@%p13 bra 	$L__BB0_57;
	mad.lo.s64 	%rd21, %rd19, 25214903917, 11;
	shr.u64 	%rd195, %rd21, 32;
	and.b64  	%rd196, %rd195, 65535;
	cvt.rn.f32.u64 	%f43, %rd196;
	mul.f32 	%f44, %f43, 0f33800000;
	setp.lt.f32 	%p32, %f44, 0f3E800000;
	@%p32 bra 	$L__BB0_103;
	mad.lo.s64 	%rd22, %rd21, 25214903917, 11;
	shr.u64 	%rd197, %rd22, 32;
	and.b64  	%rd198, %rd197, 65535;
	cvt.rn.f32.u64 	%f45, %rd198;
	mul.f32 	%f46, %f45, 0f33800000;
	setp.lt.f32 	%p33, %f46, 0f3D4CCCCD;
	@%p33 bra 	$L__BB0_103;
	mad.lo.s64 	%rd23, %rd22, 25214903917, 11;
	shr.u64 	%rd199, %rd23, 32;
	and.b64  	%rd200, %rd199, 65535;
	cvt.rn.f32.u64 	%f47, %rd200;
	mul.f32 	%f48, %f47, 0f33800000;
	setp.lt.f32 	%p34, %f48, 0f3E4CCCCD;
	@%p34 bra 	$L__BB0_103;
	mad.lo.s64 	%rd24, %rd23, 25214903917, 11;
	shr.u64 	%rd201, %rd24, 32;
	and.b64  	%rd202, %rd201, 65535;
	cvt.rn.f32.u64 	%f49, %rd202;
	mul.f32 	%f50, %f49, 0f33800000;
	setp.lt.f32 	%p35, %f50, 0f3E4CCCCD;
	@%p35 bra 	$L__BB0_103;
	mad.lo.s64 	%rd25, %rd24, 25214903917, 11;
	shr.u64 	%rd203, %rd25, 32;
	and.b64  	%rd204, %rd203, 65535;
	cvt.rn.f32.u64 	%f51, %rd204;
	mul.f32 	%f52, %f51, 0f33800000;
	setp.lt.f32 	%p36, %f52, 0f3E4CCCCD;
	@%p36 bra 	$L__BB0_103;
	mad.lo.s64 	%rd26, %rd25, 25214903917, 11;
	and.b64  	%rd300, %rd26, 281474976710655;
	shr.u64 	%rd205, %rd300, 32;
	cvt.rn.f32.u64 	%f53, %rd205;
	mul.f32 	%f54, %f53, 0f33800000;
	setp.geu.f32 	%p37, %f54, 0f3E4CCCCD;
	@%p37 bra 	$L__BB0_22;
	mad.lo.s64 	%rd206, %rd26, 25214903917, 11;
	and.b64  	%rd300, %rd206, 281474976710655;
$L__BB0_22:
	mad.lo.s64 	%rd30, %rd300, 233752471717045, 11718085204285;
	shr.u64 	%rd207, %rd30, 32;
	and.b64  	%rd208, %rd207, 65535;
	cvt.rn.f32.u64 	%f55, %rd208;
	mul.f32 	%f56, %f55, 0f33800000;
	setp.lt.f32 	%p38, %f56, 0f3E4CCCCD;
	@%p38 bra 	$L__BB0_103;
	mad.lo.s64 	%rd209, %rd30, 25214903917, 11;
	and.b64  	%rd31, %rd209, 281474976710655;
	shr.u64 	%rd210, %rd31, 32;
	cvt.rn.f32.u64 	%f57, %rd210;
	mul.f32 	%f58, %f57, 0f33800000;
	setp.ge.f32 	%p39, %f58, 0f3E4CCCCD;
	@%p39 bra 	$L__BB0_103;
	mad.lo.s64 	%rd32, %rd31, 25214903917, 11;
	shr.u64 	%rd211, %rd32, 17;
	cvt.u32.u64 	%r51, %rd211;
	and.b32  	%r52, %r51, 2147483647;
	mad.lo.s32 	%r53, %r52, -858993459, -1717986919;
	setp.gt.u32 	%p40, %r53, 858993458;
	@%p40 bra 	$L__BB0_103;
	mad.lo.s64 	%rd33, %rd32, 25214903917, 11;
	shr.u64 	%rd212, %rd33, 32;
	and.b64  	%rd213, %rd212, 65535;
	cvt.rn.f32.u64 	%f59, %rd213;
	mul.f32 	%f60, %f59, 0f33800000;
	setp.lt.f32 	%p41, %f60, 0f3E4CCCCD;
	@%p41 bra 	$L__BB0_103;
	mad.lo.s64 	%rd34, %rd33, 25214903917, 11;
	and.b64  	%rd301, %rd34, 281474976710655;
	shr.u64 	%rd214, %rd301, 32;
	cvt.rn.f32.u64 	%f61, %rd214;
	mul.f32 	%f62, %f61, 0f33800000;
	setp.geu.f32 	%p42, %f62, 0f3E4CCCCD;
	@%p42 bra 	$L__BB0_28;
	mad.lo.s64 	%rd215, %rd34, 25214903917, 11;
	and.b64  	%rd301, %rd215, 281474976710655;
$L__BB0_28:
	mad.lo.s64 	%rd216, %rd301, 25214903917, 11;
	and.b64  	%rd38, %rd216, 281474976710655;
	shr.u64 	%rd217, %rd38, 32;
	cvt.rn.f32.u64 	%f63, %rd217;
	mul.f32 	%f64, %f63, 0f33800000;
	setp.ge.f32 	%p43, %f64, 0f3E800000;
	@%p43 bra 	$L__BB0_103;
	mad.lo.s64 	%rd39, %rd38, 25214903917, 11;
	shr.u64 	%rd218, %rd39, 17;
	cvt.u32.u64 	%r54, %rd218;
	and.b32  	%r55, %r54, 2147483647;
	mad.lo.s32 	%r56, %r55, -858993459, -858993460;
	setp.gt.u32 	%p44, %r56, 858993458;
	@%p44 bra 	$L__BB0_103;
	mad.lo.s64 	%rd40, %rd39, 25214903917, 11;
	shr.u64 	%rd219, %rd40, 32;
	and.b64  	%rd220, %rd219, 65535;
	cvt.rn.f32.u64 	%f65, %rd220;
	mul.f32 	%f66, %f65, 0f33800000;
	setp.lt.f32 	%p45, %f66, 0f3E4CCCCD;
	@%p45 bra 	$L__BB0_103;
	mad.lo.s64 	%rd221, %rd40, 25214903917, 11;
	and.b64  	%rd41, %rd221, 281474976710655;
	shr.u64 	%rd222, %rd41, 32;
	cvt.rn.f32.u64 	%f67, %rd222;
	mul.f32 	%f68, %f67, 0f33800000;
	setp.ge.f32 	%p46, %f68, 0f3E4CCCCD;
	@%p46 bra 	$L__BB0_103;
	mad.lo.s64 	%rd42, %rd41, 25214903917, 11;
	shr.u64 	%rd223, %rd42, 17;
	cvt.u32.u64 	%r57, %rd223;
	and.b32  	%r58, %r57, 2147483647;
	mad.lo.s32 	%r59, %r58, -858993459, -858993460;
	setp.gt.u32 	%p47, %r59, 858993458;
	@%p47 bra 	$L__BB0_103;
	mad.lo.s64 	%rd43, %rd42, 25214903917, 11;
	shr.u64 	%rd224, %rd43, 32;
	and.b64  	%rd225, %rd224, 65535;
	cvt.rn.f32.u64 	%f69, %rd225;
	mul.f32 	%f70, %f69, 0f33800000;
	setp.lt.f32 	%p48, %f70, 0f3E4CCCCD;
	@%p48 bra 	$L__BB0_103;
	mad.lo.s64 	%rd44, %rd43, 25214903917, 11;
	and.b64  	%rd304, %rd44, 281474976710655;
	shr.u64 	%rd226, %rd304, 32;
	cvt.rn.f32.u64 	%f71, %rd226;
	mul.f32 	%f72, %f71, 0f33800000;
	setp.geu.f32 	%p49, %f72, 0f3E4CCCCD;
	@%p49 bra 	$L__BB0_57;
	mad.lo.s64 	%rd227, %rd44, 25214903917, 11;
	and.b64  	%rd304, %rd227, 281474976710655;
	bra.uni 	$L__BB0_57;
$L__BB0_36:
	mad.lo.s64 	%rd47, %rd19, 25214903917, 11;
	shr.u64 	%rd162, %rd47, 32;
	and.b64  	%rd163, %rd162, 65535;
	cvt.rn.f32.u64 	%f13, %rd163;
	mul.f32 	%f14, %f13, 0f33800000;
	setp.lt.f32 	%p14, %f14, 0f3E800000;
	@%p14 bra 	$L__BB0_103;
	mad.lo.s64 	%rd48, %rd47, 25214903917, 11;
	shr.u64 	%rd164, %rd48, 32;
	and.b64  	%rd165, %rd164, 65535;
	cvt.rn.f32.u64 	%f15, %rd165;
	mul.f32 	%f16, %f15, 0f33800000;
	setp.lt.f32 	%p15, %f16, 0f3D4CCCCD;
	@%p15 bra 	$L__BB0_103;
	mad.lo.s64 	%rd49, %rd48, 25214903917, 11;
	shr.u64 	%rd166, %rd49, 32;
	and.b64  	%rd167, %rd166, 65535;
	cvt.rn.f32.u64 	%f17, %rd167;
	mul.f32 	%f18, %f17, 0f33800000;
	setp.lt.f32 	%p16, %f18, 0f3E4CCCCD;
	@%p16 bra 	$L__BB0_103;
	mad.lo.s64 	%rd168, %rd49, 25214903917, 11;
	and.b64  	%rd50, %rd168, 281474976710655;
	shr.u64 	%rd169, %rd50, 32;
	cvt.rn.f32.u64 	%f19, %rd169;
	mul.f32 	%f20, %f19, 0f33800000;
	setp.ge.f32 	%p17, %f20, 0f3E4CCCCD;
	@%p17 bra 	$L__BB0_103;
	mad.lo.s64 	%rd51, %rd50, 25214903917, 11;
	shr.u64 	%rd170, %rd51, 17;
	cvt.u32.u64 	%r42, %rd170;
	and.b32  	%r43, %r42, 2147483647;
	mad.lo.s32 	%r44, %r43, -858993459, 858993459;
	setp.gt.u32 	%p18, %r44, 858993458;
	@%p18 bra 	$L__BB0_103;
	mad.lo.s64 	%rd52, %rd51, 25214903917, 11;
	shr.u64 	%rd171, %rd52, 32;
	and.b64  	%rd172, %rd171, 65535;
	cvt.rn.f32.u64 	%f21, %rd172;
	mul.f32 	%f22, %f21, 0f33800000;
	setp.lt.f32 	%p19, %f22, 0f3E4CCCCD;
	@%p19 bra 	$L__BB0_103;
	mad.lo.s64 	%rd53, %rd52, 25214903917, 11;
	and.b64  	%rd302, %rd53, 281474976710655;
	shr.u64 	%rd173, %rd302, 32;
	cvt.rn.f32.u64 	%f23, %rd173;
	mul.f32 	%f24, %f23, 0f33800000;
	cvt.f64.f32 	%fd1, %f24;
	setp.geu.f64 	%p20, %fd1, 0d3FC999999999999A;
	@%p20 bra 	$L__BB0_44;
	mad.lo.s64 	%rd174, %rd53, 25214903917, 11;
	and.b64  	%rd302, %rd174, 281474976710655;
$L__BB0_44:
	mad.lo.s64 	%rd57, %rd302, 233752471717045, 11718085204285;
	shr.u64 	%rd175, %rd57, 32;
	and.b64  	%rd176, %rd175, 65535;
	cvt.rn.f32.u64 	%f25, %rd176;
	mul.f32 	%f26, %f25, 0f33800000;
	setp.lt.f32 	%p21, %f26, 0f3E4CCCCD;
	@%p21 bra 	$L__BB0_103;
	mad.lo.s64 	%rd58, %rd57, 25214903917, 11;
	shr.u64 	%rd177, %rd58, 32;
	and.b64  	%rd178, %rd177, 65535;
	cvt.rn.f32.u64 	%f27, %rd178;
	mul.f32 	%f28, %f27, 0f33800000;
	setp.lt.f32 	%p22, %f28, 0f3E4CCCCD;
	@%p22 bra 	$L__BB0_103;
	mad.lo.s64 	%rd59, %rd58, 25214903917, 11;
	shr.u64 	%rd179, %rd59, 32;
	and.b64  	%rd180, %rd179, 65535;
	cvt.rn.f32.u64 	%f29, %rd180;
	mul.f32 	%f30, %f29, 0f33800000;
	setp.lt.f32 	%p23, %f30, 0f3E4CCCCD;
	@%p23 bra 	$L__BB0_103;
	mad.lo.s64 	%rd60, %rd59, 25214903917, 11;
	and.b64  	%rd303, %rd60, 281474976710655;
	shr.u64 	%rd181, %rd303, 32;
	cvt.rn.f32.u64 	%f31, %rd181;
	mul.f32 	%f32, %f31, 0f33800000;
	setp.geu.f32 	%p24, %f32, 0f3E4CCCCD;
	@%p24 bra 	$L__BB0_49;
	mad.lo.s64 	%rd182, %rd60, 25214903917, 11;
	and.b64  	%rd303, %rd182, 281474976710655;
$L__BB0_49:
	mad.lo.s64 	%rd183, %rd303, 25214903917, 11;
	and.b64  	%rd64, %rd183, 281474976710655;
	shr.u64 	%rd184, %rd64, 32;
	cvt.rn.f32.u64 	%f33, %rd184;
	mul.f32 	%f34, %f33, 0f33800000;
	setp.ge.f32 	%p25, %f34, 0f3E800000;
	@%p25 bra 	$L__BB0_103;
	mad.lo.s64 	%rd65, %rd64, 25214903917, 11;
	shr.u64 	%rd185, %rd65, 17;
	cvt.u32.u64 	%r45, %rd185;
	and.b32  	%r46, %r45, 2147483647;
	mad.lo.s32 	%r47, %r46, -858993459, 858993459;
	setp.gt.u32 	%p26, %r47, 858993458;
	@%p26 bra 	$L__BB0_103;
	mad.lo.s64 	%rd186, %rd65, 25214903917, 11;
	and.b64  	%rd66, %rd186, 281474976710655;
	shr.u64 	%rd187, %rd66, 32;
	cvt.rn.f32.u64 	%f35, %rd187;
	mul.f32 	%f36, %f35, 0f33800000;
	setp.ge.f32 	%p27, %f36, 0f3E4CCCCD;
	@%p27 bra 	$L__BB0_103;
	mad.lo.s64 	%rd67, %rd66, 25214903917, 11;
	shr.u64 	%rd188, %rd67, 17;
	cvt.u32.u64 	%r48, %rd188;
	and.b32  	%r49, %r48, 2147483647;
	mul.lo.s32 	%r50, %r49, -858993459;
	setp.gt.u32 	%p28, %r50, 858993459;
	@%p28 bra 	$L__BB0_103;
	mad.lo.s64 	%rd68, %rd67, 25214903917, 11;
	shr.u64 	%rd189, %rd68, 32;
	and.b64  	%rd190, %rd189, 65535;
	cvt.rn.f32.u64 	%f37, %rd190;
	mul.f32 	%f38, %f37, 0f33800000;
	setp.lt.f32 	%p29, %f38, 0f3E4CCCCD;
	@%p29 bra 	$L__BB0_103;
	mad.lo.s64 	%rd69, %rd68, 25214903917, 11;
	shr.u64 	%rd191, %rd69, 32;
	and.b64  	%rd192, %rd191, 65535;
	cvt.rn.f32.u64 	%f39, %rd192;
	mul.f32 	%f40, %f39, 0f33800000;
	setp.lt.f32 	%p30, %f40, 0f3E4CCCCD;
	@%p30 bra 	$L__BB0_103;
	mad.lo.s64 	%rd70, %rd69, 25214903917, 11;
	and.b64  	%rd304, %rd70, 281474976710655;
	shr.u64 	%rd193, %rd304, 32;
	cvt.rn.f32.u64 	%f41, %rd193;
	mul.f32 	%f42, %f41, 0f33800000;
	setp.geu.f32 	%p31, %f42, 0f3E4CCCCD;
	@%p31 bra 	$L__BB0_57;
	mad.lo.s64 	%rd194, %rd70, 25214903917, 11;
	and.b64  	%rd304, %rd194, 281474976710655;
$L__BB0_57:
	mad.lo.s64 	%rd74, %rd304, 25214903917, 11;
	and.b64  	%rd309, %rd74, 281474976710655;
	shr.u64 	%rd228, %rd309, 17;
	cvt.u32.u64 	%r60, %rd228;
	mad.lo.s32 	%r61, %r60, -858993459, 858993459;
	setp.gt.u32 	%p50, %r61, 858993458;
	@%p50 bra 	$L__BB0_103;
	setp.eq.s32 	%p51, %r2, 2;
	@%p51 bra 	$L__BB0_81;
	setp.ne.s32 	%p52, %r2, 3;
	@%p52 bra 	$L__BB0_102;
	mad.lo.s64 	%rd76, %rd74, 25214903917, 11;
	shr.u64 	%rd229, %rd76, 32;
	and.b64  	%rd230, %rd229, 65535;
	cvt.rn.f32.u64 	%f73, %rd230;
	mul.f32 	%f74, %f73, 0f33800000;
	setp.lt.f32 	%p53, %f74, 0f3E800000;
	@%p53 bra 	$L__BB0_103;
	mad.lo.s64 	%rd77, %rd76, 25214903917, 11;
	shr.u64 	%rd231, %rd77, 32;
	and.b64  	%rd232, %rd231, 65535;
	cvt.rn.f32.u64 	%f75, %rd232;
	mul.f32 	%f76, %f75, 0f33800000;
	setp.lt.f32 	%p54, %f76, 0f3D4CCCCD;
	@%p54 bra 	$L__BB0_103;
	mad.lo.s64 	%rd78, %rd77, 25214903917, 11;
	shr.u64 	%rd233, %rd78, 32;
	and.b64  	%rd234, %rd233, 65535;
	cvt.rn.f32.u64 	%f77, %rd234;
	mul.f32 	%f78, %f77, 0f33800000;
	setp.lt.f32 	%p55, %f78, 0f3E4CCCCD;
	@%p55 bra 	$L__BB0_103;
	mad.lo.s64 	%rd235, %rd78, 25214903917, 11;
	and.b64  	%rd79, %rd235, 281474976710655;
	shr.u64 	%rd236, %rd79, 32;
	cvt.rn.f32.u64 	%f79, %rd236;
	mul.f32 	%f80, %f79, 0f33800000;
	setp.ge.f32 	%p56, %f80, 0f3E4CCCCD;
	@%p56 bra 	$L__BB0_103;
	mad.lo.s64 	%rd80, %rd79, 25214903917, 11;
	shr.u64 	%rd237, %rd80, 17;
	cvt.u32.u64 	%r62, %rd237;
	and.b32  	%r63, %r62, 2147483647;
	mad.lo.s32 	%r64, %r63, -858993459, 858993459;
	setp.gt.u32 	%p57, %r64, 858993458;
	@%p57 bra 	$L__BB0_103;
	mad.lo.s64 	%rd81, %rd80, 25214903917, 11;
	shr.u64 	%rd238, %rd81, 32;
	and.b64  	%rd239, %rd238, 65535;
	cvt.rn.f32.u64 	%f81, %rd239;
	mul.f32 	%f82, %f81, 0f33800000;
	setp.lt.f32 	%p58, %f82, 0f3E4CCCCD;
	@%p58 bra 	$L__BB0_103;
	mad.lo.s64 	%rd82, %rd81, 25214903917, 11;
	and.b64  	%rd305, %rd82, 281474976710655;
	shr.u64 	%rd240, %rd305, 32;
	cvt.rn.f32.u64 	%f83, %rd240;
	mul.f32 	%f84, %f83, 0f33800000;
	cvt.f64.f32 	%fd2, %f84;
	setp.geu.f64 	%p59, %fd2, 0d3FC999999999999A;
	@%p59 bra 	$L__BB0_68;
	mad.lo.s64 	%rd241, %rd82, 25214903917, 11;
	and.b64  	%rd305, %rd241, 281474976710655;
$L__BB0_68:
	mad.lo.s64 	%rd86, %rd305, 233752471717045, 11718085204285;
	shr.u64 	%rd242, %rd86, 32;
	and.b64  	%rd243, %rd242, 65535;
	cvt.rn.f32.u64 	%f85, %rd243;
	mul.f32 	%f86, %f85, 0f33800000;
	setp.lt.f32 	%p60, %f86, 0f3E4CCCCD;
	@%p60 bra 	$L__BB0_103;
	mad.lo.s64 	%rd87, %rd86, 25214903917, 11;
	shr.u64 	%rd244, %rd87, 32;
	and.b64  	%rd245, %rd244, 65535;
	cvt.rn.f32.u64 	%f87, %rd245;
	mul.f32 	%f88, %f87, 0f33800000;
	setp.lt.f32 	%p61, %f88, 0f3E4CCCCD;
	@%p61 bra 	$L__BB0_103;
	mad.lo.s64 	%rd88, %rd87, 25214903917, 11;
	shr.u64 	%rd246, %rd88, 32;
	and.b64  	%rd247, %rd246, 65535;
	cvt.rn.f32.u64 	%f89, %rd247;
	mul.f32 	%f90, %f89, 0f33800000;
	setp.lt.f32 	%p62, %f90, 0f3E4CCCCD;
	@%p62 bra 	$L__BB0_103;
	mad.lo.s64 	%rd89, %rd88, 25214903917, 11;
	and.b64  	%rd306, %rd89, 281474976710655;
	shr.u64 	%rd248, %rd306, 32;
	cvt.rn.f32.u64 	%f91, %rd248;
	mul.f32 	%f92, %f91, 0f33800000;
	setp.geu.f32 	%p63, %f92, 0f3E4CCCCD;
	@%p63 bra 	$L__BB0_73;
	mad.lo.s64 	%rd249, %rd89, 25214903917, 11;
	and.b64  	%rd306, %rd249, 281474976710655;
$L__BB0_73:
	mad.lo.s64 	%rd250, %rd306, 25214903917, 11;
	and.b64  	%rd93, %rd250, 281474976710655;
	shr.u64 	%rd251, %rd93, 32;
	cvt.rn.f32.u64 	%f93, %rd251;
	mul.f32 	%f94, %f93, 0f33800000;
	setp.ge.f32 	%p64, %f94, 0f3E800000;
	@%p64 bra 	$L__BB0_103;
	mad.lo.s64 	%rd94, %rd93, 25214903917, 11;
	shr.u64 	%rd252, %rd94, 17;
	cvt.u32.u64 	%r65, %rd252;
	and.b32  	%r66, %r65, 2147483647;
	mad.lo.s32 	%r67, %r66, -858993459, 858993459;
	setp.gt.u32 	%p65, %r67, 858993458;
	@%p65 bra 	$L__BB0_103;
	mad.lo.s64 	%rd253, %rd94, 25214903917, 11;
	and.b64  	%rd95, %rd253, 281474976710655;
	shr.u64 	%rd254, %rd95, 32;
	cvt.rn.f32.u64 	%f95, %rd254;
	mul.f32 	%f96, %f95, 0f33800000;
	setp.ge.f32 	%p66, %f96, 0f3E4CCCCD;
	@%p66 bra 	$L__BB0_103;
	mad.lo.s64 	%rd96, %rd95, 25214903917, 11;
	shr.u64 	%rd255, %rd96, 17;
	cvt.u32.u64 	%r68, %rd255;
	and.b32  	%r69, %r68, 2147483647;
	mul.lo.s32 	%r70, %r69, -858993459;
	setp.gt.u32 	%p67, %r70, 858993459;
	@%p67 bra 	$L__BB0_103;
	mad.lo.s64 	%rd97, %rd96, 25214903917, 11;
	shr.u64 	%rd256, %rd97, 32;
	and.b64  	%rd257, %rd256, 65535;
	cvt.rn.f32.u64 	%f97, %rd257;
	mul.f32 	%f98, %f97, 0f33800000;
	setp.lt.f32 	%p68, %f98, 0f3E4CCCCD;
	@%p68 bra 	$L__BB0_103;
	mad.lo.s64 	%rd98, %rd97, 25214903917, 11;
	shr.u64 	%rd258, %rd98, 32;
	and.b64  	%rd259, %rd258, 65535;
	cvt.rn.f32.u64 	%f99, %rd259;
	mul.f32 	%f100, %f99, 0f33800000;
	setp.lt.f32 	%p69, %f100, 0f3E4CCCCD;
	@%p69 bra 	$L__BB0_103;
	mad.lo.s64 	%rd99, %rd98, 25214903917, 11;
	and.b64  	%rd309, %rd99, 281474976710655;
	shr.u64 	%rd260, %rd309, 32;
	cvt.rn.f32.u64 	%f101, %rd260;
	mul.f32 	%f102, %f101, 0f33800000;
	setp.geu.f32 	%p70, %f102, 0f3E4CCCCD;
	@%p70 bra 	$L__BB0_102;
	mad.lo.s64 	%rd261, %rd99, 25214903917, 11;
	and.b64  	%rd309, %rd261, 281474976710655;
	bra.uni 	$L__BB0_102;
$L__BB0_81:
	mad.lo.s64 	%rd102, %rd74, 25214903917, 11;
	shr.u64 	%rd262, %rd102, 32;
	and.b64  	%rd263, %rd262, 65535;
	cvt.rn.f32.u64 	%f103, %rd263;
	mul.f32 	%f104, %f103, 0f33800000;
	setp.lt.f32 	%p71, %f104, 0f3E800000;
	@%p71 bra 	$L__BB0_103;
	mad.lo.s64 	%rd103, %rd102, 25214903917, 11;
	shr.u64 	%rd264, %rd103, 32;
	and.b64  	%rd265, %rd264, 65535;
	cvt.rn.f32.u64 	%f105, %rd265;
	mul.f32 	%f106, %f105, 0f33800000;
	setp.lt.f32 	%p72, %f106, 0f3D4CCCCD;
	@%p72 bra 	$L__BB0_103;
	mad.lo.s64 	%rd104, %rd103, 25214903917, 11;
	shr.u64 	%rd266, %rd104, 32;
	and.b64  	%rd267, %rd266, 65535;
	cvt.rn.f32.u64 	%f107, %rd267;
	mul.f32 	%f108, %f107, 0f33800000;
	setp.lt.f32 	%p73, %f108, 0f3E4CCCCD;
	@%p73 bra 	$L__BB0_103;
	mad.lo.s64 	%rd105, %rd104, 25214903917, 11;
	shr.u64 	%rd268, %rd105, 32;
	and.b64  	%rd269, %rd268, 65535;
	cvt.rn.f32.u64 	%f109, %rd269;
	mul.f32 	%f110, %f109, 0f33800000;
	setp.lt.f32 	%p74, %f110, 0f3E4CCCCD;
	@%p74 bra 	$L__BB0_103;
	mad.lo.s64 	%rd106, %rd105, 25214903917, 11;
	shr.u64 	%rd270, %rd106, 32;
	and.b64  	%rd271, %rd270, 65535;
	cvt.rn.f32.u64 	%f111, %rd271;
	mul.f32 	%f112, %f111, 0f33800000;
	setp.lt.f32 	%p75, %f112, 0f3E4CCCCD;
	@%p75 bra 	$L__BB0_103;
	mad.lo.s64 	%rd107, %rd106, 25214903917, 11;
	and.b64  	%rd307, %rd107, 281474976710655;
	shr.u64 	%rd272, %rd307, 32;
	cvt.rn.f32.u64 	%f113, %rd272;
	mul.f32 	%f114, %f113, 0f33800000;
	setp.geu.f32 	%p76, %f114, 0f3E4CCCCD;
	@%p76 bra 	$L__BB0_88;
	mad.lo.s64 	%rd273, %rd107, 25214903917, 11;
	and.b64  	%rd307, %rd273, 281474976710655;
$L__BB0_88:
	mad.lo.s64 	%rd111, %rd307, 233752471717045, 11718085204285;
	shr.u64 	%rd274, %rd111, 32;
	and.b64  	%rd275, %rd274, 65535;
	cvt.rn.f32.u64 	%f115, %rd275;
	mul.f32 	%f116, %f115, 0f33800000;
	setp.lt.f32 	%p77, %f116, 0f3E4CCCCD;
	@%p77 bra 	$L__BB0_103;
	mad.lo.s64 	%rd276, %rd111, 25214903917, 11;
	and.b64  	%rd112, %rd276, 281474976710655;
	shr.u64 	%rd277, %rd112, 32;
	cvt.rn.f32.u64 	%f117, %rd277;
	mul.f32 	%f118, %f117, 0f33800000;
	setp.ge.f32 	%p78, %f118, 0f3E4CCCCD;
	@%p78 bra 	$L__BB0_103;
	mad.lo.s64 	%rd113, %rd112, 25214903917, 11;
	shr.u64 	%rd278, %rd113, 17;
	cvt.u32.u64 	%r71, %rd278;
	and.b32  	%r72, %r71, 2147483647;
	mad.lo.s32 	%r73, %r72, -858993459, -1717986919;
	setp.gt.u32 	%p79, %r73, 858993458;
	@%p79 bra 	$L__BB0_103;
	mad.lo.s64 	%rd114, %rd113, 25214903917, 11;
	shr.u64 	%rd279, %rd114, 32;
	and.b64  	%rd280, %rd279, 65535;
	cvt.rn.f32.u64 	%f119, %rd280;
	mul.f32 	%f120, %f119, 0f33800000;
	setp.lt.f32 	%p80, %f120, 0f3E4CCCCD;
	@%p80 bra 	$L__BB0_103;
	mad.lo.s64 	%rd115, %rd114, 25214903917, 11;
	and.b64  	%rd308, %rd115, 281474976710655;
	shr.u64 	%rd281, %rd308, 32;
	cvt.rn.f32.u64 	%f121, %rd281;
	mul.f32 	%f122, %f121, 0f33800000;
	setp.geu.f32 	%p81, %f122, 0f3E4CCCCD;
	@%p81 bra 	$L__BB0_94;
	mad.lo.s64 	%rd282, %rd115, 25214903917, 11;
	and.b64  	%rd308, %rd282, 281474976710655;
$L__BB0_94:
	mad.lo.s64 	%rd283, %rd308, 25214903917, 11;
	and.b64  	%rd119, %rd283, 281474976710655;
	shr.u64 	%rd284, %rd119, 32;
	cvt.rn.f32.u64 	%f123, %rd284;
	mul.f32 	%f124, %f123, 0f33800000;
	setp.ge.f32 	%p82, %f124, 0f3E800000;
	@%p82 bra 	$L__BB0_103;
	mad.lo.s64 	%rd120, %rd119, 25214903917, 11;
	shr.u64 	%rd285, %rd120, 17;
	cvt.u32.u64 	%r74, %rd285;
	and.b32  	%r75, %r74, 2147483647;
	mad.lo.s32 	%r76, %r75, -858993459, -858993460;
	setp.gt.u32 	%p83, %r76, 858993458;
	@%p83 bra 	$L__BB0_103;
	mad.lo.s64 	%rd121, %rd120, 25214903917, 11;
	shr.u64 	%rd286, %rd121, 32;
	and.b64  	%rd287, %rd286, 65535;
	cvt.rn.f32.u64 	%f125, %rd287;
	mul.f32 	%f126, %f125, 0f33800000;
	setp.lt.f32 	%p84, %f126, 0f3E4CCCCD;
	@%p84 bra 	$L__BB0_103;
	mad.lo.s64 	%rd288, %rd121, 25214903917, 11;
	and.b64  	%rd122, %rd288, 281474976710655;
	shr.u64 	%rd289, %rd122, 32;
	cvt.rn.f32.u64 	%f127, %rd289;
	mul.f32 	%f128, %f127, 0f33800000;
	setp.ge.f32 	%p85, %f128, 0f3E4CCCCD;
	@%p85 bra 	$L__BB0_103;
	mad.lo.s64 	%rd123, %rd122, 25214903917, 11;
	shr.u64 	%rd290, %rd123, 17;
	cvt.u32.u64 	%r77, %rd290;
	and.b32  	%r78, %r77, 2147483647;
	mad.lo.s32 	%r79, %r78, -858993459, -858993460;
	setp.gt.u32 	%p86, %r79, 858993458;
	@%p86 bra 	$L__BB0_103;
	mad.lo.s64 	%rd124, %rd123, 25214903917, 11;
	shr.u64 	%rd291, %rd124, 32;
	and.b64  	%rd292, %rd291, 65535;
	cvt.rn.f32.u64 	%f129, %rd292;
	mul.f32 	%f130, %f129, 0f33800000;
	setp.lt.f32 	%p87, %f130, 0f3E4CCCCD;
	@%p87 bra 	$L__BB0_103;
	mad.lo.s64 	%rd125, %rd124, 25214903917, 11;
	and.b64  	%rd309, %rd125, 281474976710655;
	shr.u64 	%rd293, %rd309, 32;
	cvt.rn.f32.u64 	%f131, %rd293;
	mul.f32 	%f132, %f131, 0f33800000;
	setp.geu.f32 	%p88, %f132, 0f3E4CCCCD;
	@%p88 bra 	$L__BB0_102;
	mad.lo.s64 	%rd294, %rd125, 25214903917, 11;
	and.b64  	%rd309, %rd294, 281474976710655;
$L__BB0_102:
	st.local.u64 	[%rd2], %rd309;
	mov.u64 	%rd295, $str;
	cvta.global.u64 	%rd296, %rd295;
	{ // callseq 0, 0
	.param .b64 param0;
	st.param.b64 	[param0], %rd296;
	.param .b64 param1;
	st.param.b64 	[param1], %rd131;
	.param .b32 retval0;
	call.uni (retval0), 
	vprintf, 
	(
	param0, 
	param1
	);
	ld.param.b32 	%r80, [retval0];
	} // callseq 0
$L__BB0_103:
	add.s64 	%rd298, %rd298, %rd4;
	setp.lt.s64 	%p89, %rd298, 281474976710656;
	@%p89 bra 	$L__BB0_1;
	ret;

}


// ===== COMPILED SASS (sm_100) =====

	.target	sm_100

	.elftype	@"ET_EXEC"


//--------------------- .note.nv.tkinfo           --------------------------
	.section	.note.nv.tkinfo,"",@"SHT_NOTE"
	.sectionflags	@"SHF_NOTE_NV_TKINFO"
	.tkinfo
        /*0018*/ 	.word	0x00000002
        /*0030*/ 	.string	""
        /*0030*/ 	.string	"ptxas"
        /*0030*/ 	.string	"Cuda compilation tools, release 13.0, V13.0.88"
        /*0030*/ 	.string	"Build cuda_13.0.r13.0/compiler.36424714_0"
        /*0030*/ 	.string	"-arch sm_100 -m 64 "



//--------------------- .note.nv.cuinfo           --------------------------
	.section	.note.nv.cuinfo,"",@"SHT_NOTE"
	.sectionflags	@"SHF_NOTE_NV_CUINFO"
        /*0018*/ 	.short	0x0002
        /*001a*/ 	.short	0x0064
        /*001c*/ 	.short	0x0082
	.zero		2


//--------------------- .nv.info                  --------------------------
	.section	.nv.info,"",@"SHT_CUDA_INFO"
	.align	4


	//----- nvinfo : EIATTR_REGCOUNT
	.align		4
        /*0000*/ 	.byte	0x04, 0x2f
        /*0002*/ 	.short	(.L_2 - .L_1)
	.align		4
.L_1:
        /*0004*/ 	.word	index@(_Z4findv)
        /*0008*/ 	.word	0x00000019


	//----- nvinfo : EIATTR_FRAME_SIZE
	.align		4
.L_2:
        /*000c*/ 	.byte	0x04, 0x11
        /*000e*/ 	.short	(.L_4 - .L_3)
	.align		4
.L_3:
        /*0010*/ 	.word	index@(_Z4findv)
        /*0014*/ 	.word	0x00000020


	//----- nvinfo : EIATTR_MIN_STACK_SIZE
	.align		4
.L_4:
        /*0018*/ 	.byte	0x04, 0x12
        /*001a*/ 	.short	(.L_6 - .L_5)
	.align		4
.L_5:
        /*001c*/ 	.word	index@(_Z4findv)
        /*0020*/ 	.word	0x00000020
.L_6:


//--------------------- .nv.compat                --------------------------
	.section	.nv.compat,"",@"SHT_CUDA_COMPAT_INFO"
	.align	4
        /*0000*/ 	.byte	0x02, 0x09, 0x00, 0x00, 0x02, 0x02, 0x01, 0x00, 0x02, 0x05, 0x05, 0x00, 0x03, 0x07, 0x01, 0x01
        /*0010*/ 	.byte	0x02, 0x03, 0x00, 0x00, 0x02, 0x06, 0x01, 0x00, 0x04, 0x0b, 0x08, 0x00, 0x01, 0x00, 0x00, 0x00
        /*0020*/ 	.byte	0x00, 0x00, 0x00, 0x00


//--------------------- .nv.info._Z4findv         --------------------------
	.section	.nv.info._Z4findv,"",@"SHT_CUDA_INFO"
	.sectionflags	@""
	.align	4


	//----- nvinfo : EIATTR_CUDA_API_VERSION
	.align		4
        /*0000*/ 	.byte	0x04, 0x37
        /*0002*/ 	.short	(.L_8 - .L_7)
.L_7:
        /*0004*/ 	.word	0x00000082


	//----- nvinfo : EIATTR_SPARSE_MMA_MASK
	.align		4
.L_8:
        /*0008*/ 	.byte	0x03, 0x50
        /*000a*/ 	.short	0x0000


	//----- nvinfo : EIATTR_MAXREG_COUNT
	.align		4
        /*000c*/ 	.byte	0x03, 0x1b
        /*000e*/ 	.short	0x00ff


	//----- nvinfo : EIATTR_EXTERNS
	.align		4
        /*0010*/ 	.byte	0x04, 0x0f
        /*0012*/ 	.short	(.L_10 - .L_9)


	//   ....[0]....
	.align		4
.L_9:
        /*0014*/ 	.word	index@(vprintf)


	//----- nvinfo : EIATTR_MERCURY_ISA_VERSION
	.align		4
.L_10:
        /*0018*/ 	.byte	0x03, 0x5f
        /*001a*/ 	.short	0x0101


	//----- nvinfo : EIATTR_VRC_CTA_INIT_COUNT
	.align		4
        /*001c*/ 	.byte	0x02, 0x4a
	.zero		1
	.zero		1


	//----- nvinfo : EIATTR_SYSCALL_OFFSETS
	.align		4
        /*0020*/ 	.byte	0x04, 0x46
        /*0022*/ 	.short	(.L_12 - .L_11)


	//   ....[0]....
.L_11:
        /*0024*/ 	.word	0x000043c0


	//----- nvinfo : EIATTR_EXIT_INSTR_OFFSETS
	.align		4
.L_12:
        /*0028*/ 	.byte	0x04, 0x1c
        /*002a*/ 	.short	(.L_14 - .L_13)


	//   ....[0]....
.L_13:
        /*002c*/ 	.word	0x00004400


	//----- nvinfo : EIATTR_CRS_STACK_SIZE
	.align		4
.L_14:
        /*0030*/ 	.byte	0x04, 0x1e
        /*0032*/ 	.short	(.L_16 - .L_15)
.L_15:
        /*0034*/ 	.word	0x00000000


	//----- nvinfo : EIATTR_SW_WAR
	.align		4
.L_16:
        /*0038*/ 	.byte	0x04, 0x36
        /*003a*/ 	.short	(.L_18 - .L_17)
.L_17:
        /*003c*/ 	.word	0x00000008
.L_18:


//--------------------- .nv.callgraph             --------------------------
	.section	.nv.callgraph,"",@"SHT_CUDA_CALLGRAPH"
	.align	4
	.sectionentsize	8
	.align		4
        /*0000*/ 	.word	0x00000000
	.align		4
        /*0004*/ 	.word	0xffffffff
	.align		4
        /*0008*/ 	.word	index@(_Z4findv)
	.align		4
        /*000c*/ 	.word	index@(vprintf)
	.align		4
        /*0010*/ 	.word	0x00000000
	.align		4
        /*0014*/ 	.word	0xfffffffe
	.align		4
        /*0018*/ 	.word	0x00000000
	.align		4
        /*001c*/ 	.word	0xfffffffd
	.align		4
        /*0020*/ 	.word	0x00000000
	.align		4
        /*0024*/ 	.word	0xfffffffc


//--------------------- .nv.constant4             --------------------------
	.section	.nv.constant4,"a",@progbits
	.align	8
	.align		8
.nv.constant4:
        /*0000*/ 	.dword	vprintf
	.align		8
        /*0008*/ 	.dword	$str


//--------------------- .text._Z4findv            --------------------------
	.section	.text._Z4findv,"ax",@progbits
	.align	128
        .global         _Z4findv
        .type           _Z4findv,@function
        .size           _Z4findv,(.L_x_14 - _Z4findv)
        .other          _Z4findv,@"STO_CUDA_ENTRY STV_DEFAULT"
_Z4findv:
.text._Z4findv:
[----:B------:R-:W0:Y:S01]  /*0000*/  LDC R1, c[0x0][0x37c] ;  /* 0x0000df00ff017b82 */ /* 0x000e220000000800 */
[----:B------:R-:W1:Y:S01]  /*0010*/  S2R R17, SR_TID.X ;  /* 0x0000000000117919 */ /* 0x000e620000002100 */
[----:B------:R-:W2:Y:S06]  /*0020*/  LDCU UR4, c[0x0][0x2fc] ;  /* 0x00005f80ff0477ac */ /* 0x000eac0008000800 */
[----:B------:R-:W1:Y:S01]  /*0030*/  S2UR UR5, SR_CTAID.X ;  /* 0x00000000000579c3 */ /* 0x000e620000002500 */
[----:B0-----:R-:W-:-:S07]  /*0040*/  IADD3 R1, PT, PT, R1, -0x20, RZ ;  /* 0xffffffe001017810 */ /* 0x001fce0007ffe0ff */
[----:B------:R-:W1:Y:S01]  /*0050*/  LDC R18, c[0x0][0x360] ;  /* 0x0000d800ff127b82 */ /* 0x000e620000000800 */
[----:B------:R-:W0:Y:S07]  /*0060*/  LDCU UR6, c[0x0][0x370] ;  /* 0x00006e00ff0677ac */ /* 0x000e2e0008000800 */
[----:B------:R-:W3:Y:S01]  /*0070*/  LDC R2, c[0x0][0x2f8] ;  /* 0x0000be00ff027b82 */ /* 0x000ee20000000800 */
[C---:B-1----:R-:W-:Y:S02]  /*0080*/  IMAD R17, R18.reuse, UR5, R17 ;  /* 0x0000000512117c24 */ /* 0x042fe4000f8e0211 */
[----:B0-----:R-:W-:-:S03]  /*0090*/  IMAD R18, R18, UR6, RZ ;  /* 0x0000000612127c24 */ /* 0x001fc6000f8e02ff */
[----:B------:R-:W-:Y:S02]  /*00a0*/  SHF.R.S32.HI R19, RZ, 0x1f, R17 ;  /* 0x0000001fff137819 */ /* 0x000fe40000011411 */
[----:B---3--:R-:W-:-:S04]  /*00b0*/  IADD3 R2, P0, P1, R1, 0x10, R2 ;  /* 0x0000001001027810 */ /* 0x008fc8000791e002 */
[----:B--2---:R-:W-:-:S09]  /*00c0*/  IADD3.X R16, PT, PT, RZ, UR4, RZ, P0, P1 ;  /* 0x00000004ff107c10 */ /* 0x004fd200087e24ff */
.L_x_12:
[----:B------:R-:W-:Y:S01]  /*00d0*/  HFMA2 R12, -RZ, RZ, 0, 6.55651092529296875e-07 ;  /* 0x0000000bff0c7431 */ /* 0x000fe200000001ff */
[----:B------:R-:W-:Y:S01]  /*00e0*/  MOV R13, 0x0 ;  /* 0x00000000000d7802 */ /* 0x000fe20000000f00 */
[----:B------:R-:W-:Y:S01]  /*00f0*/  IMAD R0, R19, -0x21131993, RZ ;  /* 0xdeece66d13007824 */ /* 0x000fe200078e02ff */
[----:B------:R-:W-:Y:S03]  /*0100*/  BSSY.RECONVERGENT B6, `(.L_x_0) ;  /* 0x000042d000067945 */ /* 0x000fe60003800200 */
[C---:B------:R-:W-:Y:S02]  /*0110*/  IMAD R3, R17.reuse, 0x5, R0 ;  /* 0x0000000511037824 */ /* 0x040fe400078e0200 */
[----:B------:R-:W-:Y:S01]  /*0120*/  IMAD.WIDE.U32 R6, R17, -0x21131993, R12 ;  /* 0xdeece66d11067825 */ /* 0x000fe200078e000c */
[----:B------:R-:W-:-:S04]  /*0130*/  IADD3 R17, P0, PT, R18, R17, RZ ;  /* 0x0000001112117210 */ /* 0x000fc80007f1e0ff */
[----:B------:R-:W-:Y:S02]  /*0140*/  IADD3 R0, PT, PT, R7, R3, RZ ;  /* 0x0000000307007210 */ /* 0x000fe40007ffe0ff */
[----:B------:R-:W-:Y:S02]  /*0150*/  LEA.HI.X.SX32 R19, R18, R19, 0x1, P0 ;  /* 0x0000001312137211 */ /* 0x000fe400000f0eff */
[----:B------:R-:W-:Y:S02]  /*0160*/  LOP3.LUT R3, R0, 0xffff, RZ, 0xc0, !PT ;  /* 0x0000ffff00037812 */ /* 0x000fe400078ec0ff */
[----:B------:R-:W-:Y:S02]  /*0170*/  ISETP.GE.U32.AND P0, PT, R17, RZ, PT ;  /* 0x000000ff1100720c */ /* 0x000fe40003f06070 */
[----:B------:R-:W-:Y:S02]  /*0180*/  SHF.R.U64 R0, R6, 0x11, R3 ;  /* 0x0000001106007819 */ /* 0x000fe40000001203 */
[----:B------:R-:W-:-:S03]  /*0190*/  ISETP.GE.AND.EX P1, PT, R19, 0x10000, PT, P0 ;  /* 0x000100001300780c */ /* 0x000fc60003f26300 */
[----:B------:R-:W-:Y:S01]  /*01a0*/  IMAD R0, R0, -0x33333333, RZ ;  /* 0xcccccccd00007824 */ /* 0x000fe200078e02ff */
[----:B------:R-:W-:-:S04]  /*01b0*/  P2R R22, PR, RZ, 0x2 ;  /* 0x00000002ff167803 */ /* 0x000fc80000000000 */
[----:B------:R-:W-:-:S13]  /*01c0*/  ISETP.GT.U32.AND P0, PT, R0, 0x33333333, PT ;  /* 0x333333330000780c */ /* 0x000fda0003f04070 */
[----:B------:R-:W-:Y:S05]  /*01d0*/  @P0 BRA `(.L_x_1) ;  /* 0x00000040007c0947 */ /* 0x000fea0003800000 */
[----:B------:R-:W-:Y:S02]  /*01e0*/  IMAD R3, R3, -0x21131993, RZ ;  /* 0xdeece66d03037824 */ /* 0x000fe400078e02ff */
[----:B------:R-:W-:-:S04]  /*01f0*/  IMAD.WIDE.U32 R4, R6, -0x21131993, R12 ;  /* 0xdeece66d06047825 */ /* 0x000fc800078e000c */
[----:B------:R-:W-:-:S05]  /*0200*/  IMAD R3, R6, 0x5, R3 ;  /* 0x0000000506037824 */ /* 0x000fca00078e0203 */
[----:B------:R-:W-:-:S04]  /*0210*/  IADD3 R3, PT, PT, R5, R3, RZ ;  /* 0x0000000305037210 */ /* 0x000fc80007ffe0ff */
[----:B------:R-:W-:-:S04]  /*0220*/  SHF.R.U64 R0, R4, 0x11, R3 ;  /* 0x0000001104007819 */ /* 0x000fc80000001203 */
[----:B------:R-:W-:-:S05]  /*0230*/  LOP3.LUT R0, R0, 0x7fffffff, RZ, 0xc0, !PT ;  /* 0x7fffffff00007812 */ /* 0x000fca00078ec0ff */
[----:B------:R-:W-:-:S05]  /*0240*/  IMAD R0, R0, -0x33333333, RZ ;  /* 0xcccccccd00007824 */ /* 0x000fca00078e02ff */
[----:B------:R-:W-:-:S13]  /*0250*/  ISETP.GT.U32.AND P0, PT, R0, 0x33333333, PT ;  /* 0x333333330000780c */ /* 0x000fda0003f04070 */
[----:B------:R-:W-:Y:S05]  /*0260*/  @P0 BRA `(.L_x_1) ;  /* 0x0000004000580947 */ /* 0x000fea0003800000 */
[----:B------:R-:W-:Y:S02]  /*0270*/  IMAD R3, R3, -0x21131993, RZ ;  /* 0xdeece66d03037824 */ /* 0x000fe400078e02ff */
[----:B------:R-:W-:Y:S02]  /*0280*/  HFMA2 R5, -RZ, RZ, 0, 0 ;  /* 0x00000000ff057431 */ /* 0x000fe400000001ff */
[----:B------:R-:W-:-:S04]  /*0290*/  IMAD.WIDE.U32 R6, R4, -0x21131993, R12 ;  /* 0xdeece66d04067825 */ /* 0x000fc800078e000c */
[----:B------:R-:W-:-:S04]  /*02a0*/  IMAD R3, R4, 0x5, R3 ;  /* 0x0000000504037824 */ /* 0x000fc800078e0203 */
[----:B------:R-:W-:-:S05]  /*02b0*/  IMAD.IADD R3, R7, 0x1, R3 ;  /* 0x0000000107037824 */ /* 0x000fca00078e0203 */
[----:B------:R-:W-:-:S06]  /*02c0*/  LOP3.LUT R4, R3, 0xffff, RZ, 0xc0, !PT ;  /* 0x0000ffff03047812 */ /* 0x000fcc00078ec0ff */
[----:B------:R-:W0:Y:S02]  /*02d0*/  I2F.U64 R4, R4 ;  /* 0x0000000400047312 */ /* 0x000e240000301000 */
[----:B0-----:R-:W-:-:S05]  /*02e0*/  FMUL R0, R4, 5.9604644775390625e-08 ;  /* 0x3380000004007820 */ /* 0x001fca0000400000 */
[----:B------:R-:W-:-:S13]  /*02f0*/  FSETP.GEU.AND P0, PT, R0, 0.25, PT ;  /* 0x3e8000000000780b */ /* 0x000fda0003f0e000 */
[----:B------:R-:W-:Y:S05]  /*0300*/  @!P0 BRA `(.L_x_1) ;  /* 0x0000004000308947 */ /* 0x000fea0003800000 */
[----:B------:R-:W-:Y:S01]  /*0310*/  IMAD R3, R3, -0x21131993, RZ ;  /* 0xdeece66d03037824 */ /* 0x000fe200078e02ff */
[----:B------:R-:W-:Y:S01]  /*0320*/  MOV R7, RZ ;  /* 0x000000ff00077202 */ /* 0x000fe20000000f00 */
[----:B------:R-:W-:-:S04]  /*0330*/  IMAD.WIDE.U32 R4, R6, -0x21131993, R12 ;  /* 0xdeece66d06047825 */ /* 0x000fc800078e000c */
[----:B------:R-:W-:-:S05]  /*0340*/  IMAD R3, R6, 0x5, R3 ;  /* 0x0000000506037824 */ /* 0x000fca00078e0203 */
[----:B------:R-:W-:-:S04]  /*0350*/  IADD3 R3, PT, PT, R5, R3, RZ ;  /* 0x0000000305037210 */ /* 0x000fc80007ffe0ff */
[----:B------:R-:W-:-:S06]  /*0360*/  LOP3.LUT R6, R3, 0xffff, RZ, 0xc0, !PT ;  /* 0x0000ffff03067812 */ /* 0x000fcc00078ec0ff */
[----:B------:R-:W0:Y:S02]  /*0370*/  I2F.U64 R6, R6 ;  /* 0x0000000600067312 */ /* 0x000e240000301000 */
[----:B0-----:R-:W-:-:S05]  /*0380*/  FMUL R0, R6, 5.9604644775390625e-08 ;  /* 0x3380000006007820 */ /* 0x001fca0000400000 */
[----:B------:R-:W-:-:S13]  /*0390*/  FSETP.GEU.AND P0, PT, R0, 0.050000000745058059692, PT ;  /* 0x3d4ccccd0000780b */ /* 0x000fda0003f0e000 */
        /* <DEDUP_REMOVED lines=9> */
[----:B------:R-:W-:-:S13]  /*0430*/  FSETP.GEU.AND P0, PT, R0, 0.20000000298023223877, PT ;  /* 0x3e4ccccd0000780b */ /* 0x000fda0003f0e000 */
[----:B------:R-:W-:Y:S05]  /*0440*/  @!P0 BRA `(.L_x_1) ;  /* 0x0000003c00e08947 */ /* 0x000fea0003800000 */
        /* <DEDUP_REMOVED lines=8> */
[----:B------:R-:W-:-:S13]  /*04d0*/  FSETP.GEU.AND P0, PT, R0, 0.20000000298023223877, PT ;  /* 0x3e4ccccd0000780b */ /* 0x000fda0003f0e000 */
        /* <DEDUP_REMOVED lines=12> */
[----:B------:R-:W-:-:S04]  /*05a0*/  IMAD.WIDE.U32 R4, R6, -0x21131993, R12 ;  /* 0xdeece66d06047825 */ /* 0x000fc800078e000c */
[----:B------:R-:W-:Y:S02]  /*05b0*/  IMAD R3, R6, 0x5, R3 ;  /* 0x0000000506037824 */ /* 0x000fe400078e0203 */
[----:B------:R-:W-:-:S03]  /*05c0*/  IMAD.MOV.U32 R7, RZ, RZ, RZ ;  /* 0x000000ffff077224 */ /* 0x000fc600078e00ff */
[----:B------:R-:W-:-:S04]  /*05d0*/  IADD3 R5, PT, PT, R5, R3, RZ ;  /* 0x0000000305057210 */ /* 0x000fc80007ffe0ff */
[----:B------:R-:W-:-:S04]  /*05e0*/  LOP3.LUT R3, R5, 0xffff, RZ, 0xc0, !PT ;  /* 0x0000ffff05037812 */ /* 0x000fc800078ec0ff */
[----:B------:R-:W-:-:S04]  /*05f0*/  MOV R6, R3 ;  /* 0x0000000300067202 */ /* 0x000fc80000000f00 */
[----:B------:R-:W0:Y:S02]  /*0600*/  I2F.U64 R0, R6 ;  /* 0x0000000600007312 */ /* 0x000e240000301000 */
[----:B0-----:R-:W-:-:S05]  /*0610*/  FMUL R0, R0, 5.9604644775390625e-08 ;  /* 0x3380000000007820 */ /* 0x001fca0000400000 */
[----:B------:R-:W-:-:S13]  /*0620*/  FSETP.GEU.AND P0, PT, R0, 0.20000000298023223877, PT ;  /* 0x3e4ccccd0000780b */ /* 0x000fda0003f0e000 */
[----:B------:R-:W-:Y:S02]  /*0630*/  @!P0 IMAD R5, R5, -0x21131993, RZ ;  /* 0xdeece66d05058824 */ /* 0x000fe400078e02ff */
[----:B------:R-:W-:-:S04]  /*0640*/  @!P0 IMAD.WIDE.U32 R8, R4, -0x21131993, R12 ;  /* 0xdeece66d04088825 */ /* 0x000fc800078e000c */
[----:B------:R-:W-:Y:S01]  /*0650*/  @!P0 IMAD R5, R4, 0x5, R5 ;  /* 0x0000000504058824 */ /* 0x000fe200078e0205 */
[----:B------:R-:W-:-:S04]  /*0660*/  @!P0 MOV R4, R8 ;  /* 0x0000000800048202 */ /* 0x000fc80000000f00 */
[----:B------:R-:W-:Y:S01]  /*0670*/  @!P0 IADD3 R0, PT, PT, R9, R5, RZ ;  /* 0x0000000509008210 */ /* 0x000fe20007ffe0ff */
[----:B------:R-:W-:-:S03]  /*0680*/  IMAD.WIDE.U32 R6, R4, -0x21131993, R12 ;  /* 0xdeece66d04067825 */ /* 0x000fc600078e000c */
[----:B------:R-:W-:-:S05]  /*0690*/  @!P0 LOP3.LUT R3, R0, 0xffff, RZ, 0xc0, !PT ;  /* 0x0000ffff00038812 */ /* 0x000fca00078ec0ff */
[----:B------:R-:W-:-:S04]  /*06a0*/  IMAD R3, R3, -0x21131993, RZ ;  /* 0xdeece66d03037824 */ /* 0x000fc800078e02ff */
        /* <DEDUP_REMOVED lines=8> */
[----:B------:R-:W-:Y:S02]  /*0730*/  HFMA2 R9, -RZ, RZ, 0, 5.9604644775390625e-08 ;  /* 0x00000001ff097431 */ /* 0x000fe400000001ff */
[----:B------:R-:W-:-:S04]  /*0740*/  IMAD.WIDE.U32 R14, R6, -0x21131993, R12 ;  /* 0xdeece66d060e7825 */ /* 0x000fc800078e000c */
[----:B------:R-:W-:Y:S01]  /*0750*/  HFMA2 R8, -RZ, RZ, 0, 0 ;  /* 0x00000000ff087431 */ /* 0x000fe200000001ff */
[----:B------:R-:W-:Y:S01]  /*0760*/  MOV R11, 0x3 ;  /* 0x00000003000b7802 */ /* 0x000fe20000000f00 */
[----:B------:R-:W-:Y:S02]  /*0770*/  IMAD R3, R6, 0x5, R3 ;  /* 0x0000000506037824 */ /* 0x000fe400078e0203 */
[----:B------:R-:W-:-:S03]  /*0780*/  IMAD.MOV.U32 R10, RZ, RZ, 0x2 ;  /* 0x00000002ff0a7424 */ /* 0x000fc600078e00ff */
[----:B------:R-:W-:Y:S02]  /*0790*/  IADD3 R15, PT, PT, R15, R3, RZ ;  /* 0x000000030f0f7210 */ /* 0x000fe40007ffe0ff */
[----:B------:R0:W-:Y:S02]  /*07a0*/  STL.128 [R1], R8 ;  /* 0x0000000801007387 */ /* 0x0001e40000100c00 */
[----:B------:R-:W-:-:S04]  /*07b0*/  SHF.R.U32.HI R0, RZ, 0xc, R15 ;  /* 0x0000000cff007819 */ /* 0x000fc8000001160f */
[----:B------:R-:W-:-:S04]  /*07c0*/  LOP3.LUT R0, R0, 0xc, RZ, 0xc0, !PT ;  /* 0x0000000c00007812 */ /* 0x000fc800078ec0ff */
[----:B------:R-:W-:-:S05]  /*07d0*/  IADD3 R21, PT, PT, R1, R0, RZ ;  /* 0x0000000001157210 */ /* 0x000fca0007ffe0ff */
[----:B------:R-:W2:Y:S01]  /*07e0*/  LDL R0, [R21] ;  /* 0x0000000015007983 */ /* 0x000ea20000100800 */
[----:B------:R-:W-:Y:S02]  /*07f0*/  IMAD R3, R5, -0x4b9ff597, RZ ;  /* 0xb4600a6905037824 */ /* 0x000fe400078e02ff */
[----:B------:R-:W-:Y:S01]  /*0800*/  HFMA2 R5, -RZ, RZ, 0, 3.814697265625e-06 ;  /* 0x00000040ff057431 */ /* 0x000fe200000001ff */
[----:B------:R-:W-:Y:S01]  /*0810*/  MOV R4, 0x942de6ba ;  /* 0x942de6ba00047802 */ /* 0x000fe20000000f00 */
[----:B------:R-:W-:-:S04]  /*0820*/  IMAD R3, R6, 0x7760bb20, R3 ;  /* 0x7760bb2006037824 */ /* 0x000fc800078e0203 */
[----:B------:R-:W-:-:S04]  /*0830*/  IMAD.WIDE.U32 R6, R6, -0x4b9ff597, R4 ;  /* 0xb4600a6906067825 */ /* 0x000fc800078e0004 */
[----:B------:R-:W-:-:S05]  /*0840*/  IMAD.IADD R3, R7, 0x1, R3 ;  /* 0x0000000107037824 */ /* 0x000fca00078e0203 */
[----:B------:R-:W-:-:S04]  /*0850*/  SHF.R.U64 R3, R6, 0x11, R3 ;  /* 0x0000001106037819 */ /* 0x000fc80000001203 */
[----:B------:R-:W-:-:S05]  /*0860*/  LOP3.LUT R3, R3, 0x7fffffff, RZ, 0xc0, !PT ;  /* 0x7fffffff03037812 */ /* 0x000fca00078ec0ff */
[----:B------:R-:W-:-:S04]  /*0870*/  IMAD.HI.U32 R6, R3, 0x55555556, RZ ;  /* 0x5555555603067827 */ /* 0x000fc800078e00ff */
[----:B------:R-:W-:-:S05]  /*0880*/  IMAD R6, R6, -0x3, R3 ;  /* 0xfffffffd06067824 */ /* 0x000fca00078e0203 */
[----:B0-----:R-:W-:Y:S02]  /*0890*/  LEA R11, R6, R1, 0x2 ;  /* 0x00000001060b7211 */ /* 0x001fe400078e10ff */
[----:B--2---:R-:W-:-:S05]  /*08a0*/  IADD3 R0, PT, PT, R0, 0x3, RZ ;  /* 0x0000000300007810 */ /* 0x004fca0007ffe0ff */
[----:B------:R-:W-:Y:S04]  /*08b0*/  STL [R1+0xc], R0 ;  /* 0x00000c0001007387 */ /* 0x000fe80000100800 */
[----:B------:R0:W-:Y:S04]  /*08c0*/  STL [R21], R0 ;  /* 0x0000000015007387 */ /* 0x0001e80000100800 */
[----:B------:R-:W2:Y:S04]  /*08d0*/  LDL.64 R6, [R1+0x8] ;  /* 0x0000080001067983 */ /* 0x000ea80000100a00 */
[----:B------:R-:W3:Y:S01]  /*08e0*/  LDL R3, [R11] ;  /* 0x000000000b037983 */ /* 0x000ee20000100800 */
[----:B------:R-:W-:Y:S01]  /*08f0*/  LOP3.LUT R15, R15, 0xffff, RZ, 0xc0, !PT ;  /* 0x0000ffff0f0f7812 */ /* 0x000fe200078ec0ff */
[----:B------:R-:W-:-:S04]  /*0900*/  IMAD.WIDE.U32 R4, R14, -0x4b9ff597, R4 ;  /* 0xb4600a690e047825 */ /* 0x000fc800078e0004 */
[----:B------:R-:W-:Y:S01]  /*0910*/  IMAD R15, R15, -0x4b9ff597, RZ ;  /* 0xb4600a690f0f7824 */ /* 0x000fe200078e02ff */
[----:B--2---:R-:W-:Y:S02]  /*0920*/  IADD3 R7, PT, PT, -R0, R7, RZ ;  /* 0x0000000700077210 */ /* 0x004fe40007ffe1ff */
[----:B---3--:R-:W-:-:S05]  /*0930*/  IADD3 R6, PT, PT, R6, R3, RZ ;  /* 0x0000000306067210 */ /* 0x008fca0007ffe0ff */
[----:B------:R-:W-:Y:S04]  /*0940*/  STL.64 [R1+0x8], R6 ;  /* 0x0000080601007387 */ /* 0x000fe80000100a00 */
[----:B------:R1:W-:Y:S04]  /*0950*/  STL [R11], R6 ;  /* 0x000000060b007387 */ /* 0x0003e80000100800 */
[----:B------:R-:W0:Y:S01]  /*0960*/  LDL R3, [R1+0x8] ;  /* 0x0000080001037983 */ /* 0x000e220000100800 */
[----:B------:R-:W-:-:S05]  /*0970*/  IMAD R15, R14, 0x7760bb20, R15 ;  /* 0x7760bb200e0f7824 */ /* 0x000fca00078e020f */
[----:B------:R-:W-:-:S04]  /*0980*/  IADD3 R15, PT, PT, R5, R15, RZ ;  /* 0x0000000f050f7210 */ /* 0x000fc80007ffe0ff */
[----:B------:R-:W-:-:S04]  /*0990*/  SHF.R.U32.HI R8, RZ, 0xd, R15 ;  /* 0x0000000dff087819 */ /* 0x000fc8000001160f */
[----:B------:R-:W-:-:S04]  /*09a0*/  LOP3.LUT R8, R8, 0x4, RZ, 0xc0, !PT ;  /* 0x0000000408087812 */ /* 0x000fc800078ec0ff */
[----:B------:R-:W-:Y:S02]  /*09b0*/  IADD3 R9, PT, PT, R1, R8, RZ ;  /* 0x0000000801097210 */ /* 0x000fe40007ffe0ff */
[----:B------:R-:W2:Y:S01]  /*09c0*/  LDL R8, [R1+0x4] ;  /* 0x0000040001087983 */ /* 0x000ea20000100800 */
[----:B0-----:R-:W-:-:S05]  /*09d0*/  IMAD.IADD R0, R3, 0x1, -R6 ;  /* 0x0000000103007824 */ /* 0x001fca00078e0a06 */
[----:B------:R0:W-:Y:S04]  /*09e0*/  STL [R1+0x8], R0 ;  /* 0x0000080001007387 */ /* 0x0001e80000100800 */
[----:B------:R-:W2:Y:S02]  /*09f0*/  LDL R3, [R9] ;  /* 0x0000000009037983 */ /* 0x000ea40000100800 */
[----:B--2---:R-:W-:-:S05]  /*0a00*/  IADD3 R8, PT, PT, R3, R8, RZ ;  /* 0x0000000803087210 */ /* 0x004fca0007ffe0ff */
[----:B------:R0:W-:Y:S04]  /*0a10*/  STL [R1+0x4], R8 ;  /* 0x0000040801007387 */ /* 0x0001e80000100800 */
[----:B------:R0:W-:Y:S04]  /*0a20*/  STL [R9], R8 ;  /* 0x0000000809007387 */ /* 0x0001e80000100800 */
[----:B-1----:R-:W2:Y:S02]  /*0a30*/  LDL.64 R6, [R1] ;  /* 0x0000000001067983 */ /* 0x002ea40000100a00 */
[----:B--2---:R-:W-:-:S04]  /*0a40*/  IADD3 R7, PT, PT, -R8, R7, RZ ;  /* 0x0000000708077210 */ /* 0x004fc80007ffe1ff */
[----:B------:R-:W-:-:S04]  /*0a50*/  IADD3 R3, PT, PT, R6, R7, RZ ;  /* 0x0000000706037210 */ /* 0x000fc80007ffe0ff */
[----:B------:R-:W-:-:S13]  /*0a60*/  ISETP.NE.AND P0, PT, R3, 0x5, PT ;  /* 0x000000050300780c */ /* 0x000fda0003f05270 */
[----:B0-----:R-:W-:Y:S05]  /*0a70*/  @P0 BRA `(.L_x_1) ;  /* 0x0000003800540947 */ /* 0x001fea0003800000 */
[----:B------:R-:W-:Y:S01]  /*0a80*/  LOP3.LUT R15, R15, 0xffff, RZ, 0xc0, !PT ;  /* 0x0000ffff0f0f7812 */ /* 0x000fe200078ec0ff */
[----:B------:R-:W-:-:S04]  /*0a90*/  IMAD.WIDE.U32 R8, R4, -0x21131993, R12 ;  /* 0xdeece66d04087825 */ /* 0x000fc800078e000c */
[----:B------:R-:W-:Y:S02]  /*0aa0*/  IMAD R15, R15, -0x21131993, RZ ;  /* 0xdeece66d0f0f7824 */ /* 0x000fe400078e02ff */
[----:B------:R-:W-:Y:S02]  /*0ab0*/  IMAD.MOV.U32 R0, RZ, RZ, -0x33333333 ;  /* 0xcccccccdff007424 */ /* 0x000fe400078e00ff */
[----:B------:R-:W-:-:S05]  /*0ac0*/  IMAD R15, R4, 0x5, R15 ;  /* 0x00000005040f7824 */ /* 0x000fca00078e020f */
[----:B------:R-:W-:-:S04]  /*0ad0*/  IADD3 R4, PT, PT, R9, R15, RZ ;  /* 0x0000000f09047210 */ /* 0x000fc80007ffe0ff */
[----:B------:R-:W-:-:S04]  /*0ae0*/  LOP3.LUT R5, R4, 0xffff, RZ, 0xc0, !PT ;  /* 0x0000ffff04057812 */ /* 0x000fc800078ec0ff */
[----:B------:R-:W-:-:S05]  /*0af0*/  SHF.R.U64 R3, R8, 0x11, R5 ;  /* 0x0000001108037819 */ /* 0x000fca0000001205 */
[----:B------:R-:W-:-:S05]  /*0b00*/  IMAD R3, R3, R0, 0x33333333 ;  /* 0x3333333303037424 */ /* 0x000fca00078e0200 */
[----:B------:R-:W-:-:S13]  /*0b10*/  ISETP.GT.U32.AND P0, PT, R3, 0x33333332, PT ;  /* 0x333333320300780c */ /* 0x000fda0003f04070 */
[----:B------:R-:W-:Y:S05]  /*0b20*/  @P0 BRA `(.L_x_1) ;  /* 0x0000003800280947 */ /* 0x000fea0003800000 */
[----:B------:R-:W-:Y:S01]  /*0b30*/  ISETP.NE.AND P0, PT, R6, 0x3, PT ;  /* 0x000000030600780c */ /* 0x000fe20003f05270 */
[----:B------:R-:W-:-:S12]  /*0b40*/  BSSY.RELIABLE B0, `(.L_x_2) ;  /* 0x00001c4000007945 */ /* 0x000fd80003800100 */
[----:B------:R-:W-:Y:S05]  /*0b50*/  @!P0 BRA `(.L_x_3) ;  /* 0x0000000c00788947 */ /* 0x000fea0003800000 */
[----:B------:R-:W-:Y:S02]  /*0b60*/  ISETP.NE.AND P0, PT, R6, 0x2, PT ;  /* 0x000000020600780c */ /* 0x000fe40003f05270 */
[----:B------:R-:W-:Y:S02]  /*0b70*/  MOV R6, R5 ;  /* 0x0000000500067202 */ /* 0x000fe40000000f00 */
[----:B------:R-:W-:-:S09]  /*0b80*/  MOV R15, R8 ;  /* 0x00000008000f7202 */ /* 0x000fd20000000f00 */
[----:B------:R-:W-:Y:S05]  /*0b90*/  @P0 BRA `(.L_x_4) ;  /* 0x0000001800d00947 */ /* 0x000fea0003800000 */
[----:B------:R-:W-:Y:S02]  /*0ba0*/  IMAD R3, R4, -0x21131993, RZ ;  /* 0xdeece66d04037824 */ /* 0x000fe400078e02ff */
[----:B------:R-:W-:Y:S02]  /*0bb0*/  HFMA2 R9, -RZ, RZ, 0, 0 ;  /* 0x00000000ff097431 */ /* 0x000fe400000001ff */
[----:B------:R-:W-:-:S04]  /*0bc0*/  IMAD.WIDE.U32 R4, R8, -0x21131993, R12 ;  /* 0xdeece66d08047825 */ /* 0x000fc800078e000c */
[----:B------:R-:W-:-:S05]  /*0bd0*/  IMAD R3, R8, 0x5, R3 ;  /* 0x0000000508037824 */ /* 0x000fca00078e0203 */
[----:B------:R-:W-:-:S04]  /*0be0*/  IADD3 R6, PT, PT, R5, R3, RZ ;  /* 0x0000000305067210 */ /* 0x000fc80007ffe0ff */
[----:B------:R-:W-:-:S06]  /*0bf0*/  LOP3.LUT R8, R6, 0xffff, RZ, 0xc0, !PT ;  /* 0x0000ffff06087812 */ /* 0x000fcc00078ec0ff */
[----:B------:R-:W0:Y:S02]  /*0c00*/  I2F.U64 R8, R8 ;  /* 0x0000000800087312 */ /* 0x000e240000301000 */
[----:B0-----:R-:W-:-:S05]  /*0c10*/  FMUL R3, R8, 5.9604644775390625e-08 ;  /* 0x3380000008037820 */ /* 0x001fca0000400000 */
[----:B------:R-:W-:-:S13]  /*0c20*/  FSETP.GEU.AND P0, PT, R3, 0.25, PT ;  /* 0x3e8000000300780b */ /* 0x000fda0003f0e000 */
[----:B------:R-:W-:Y:S05]  /*0c30*/  @!P0 BREAK.RELIABLE B0 ;  /* 0x0000000000008942 */ /* 0x000fea0003800100 */
[----:B------:R-:W-:Y:S05]  /*0c40*/  @!P0 BRA `(.L_x_1) ;  /* 0x0000003400e08947 */ /* 0x000fea0003800000 */
[----:B------:R-:W-:Y:S02]  /*0c50*/  IMAD R3, R6, -0x21131993, RZ ;  /* 0xdeece66d06037824 */ /* 0x000fe400078e02ff */
[----:B------:R-:W-:-:S04]  /*0c60*/  IMAD.WIDE.U32 R8, R4, -0x21131993, R12 ;  /* 0xdeece66d04087825 */ /* 0x000fc800078e000c */
[----:B------:R-:W-:Y:S02]  /*0c70*/  IMAD R3, R4, 0x5, R3 ;  /* 0x0000000504037824 */ /* 0x000fe400078e0203 */
[----:B------:R-:W-:-:S03]  /*0c80*/  IMAD.MOV.U32 R5, RZ, RZ, RZ ;  /* 0x000000ffff057224 */ /* 0x000fc600078e00ff */
[----:B------:R-:W-:-:S04]  /*0c90*/  IADD3 R6, PT, PT, R9, R3, RZ ;  /* 0x0000000309067210 */ /* 0x000fc80007ffe0ff */
[----:B------:R-:W-:-:S06]  /*0ca0*/  LOP3.LUT R4, R6, 0xffff, RZ, 0xc0, !PT ;  /* 0x0000ffff06047812 */ /* 0x000fcc00078ec0ff */
[----:B------:R-:W0:Y:S02]  /*0cb0*/  I2F.U64 R4, R4 ;  /* 0x0000000400047312 */ /* 0x000e240000301000 */
[----:B0-----:R-:W-:-:S05]  /*0cc0*/  FMUL R3, R4, 5.9604644775390625e-08 ;  /* 0x3380000004037820 */ /* 0x001fca0000400000 */
[----:B------:R-:W-:-:S13]  /*0cd0*/  FSETP.GEU.AND P0, PT, R3, 0.050000000745058059692, PT ;  /* 0x3d4ccccd0300780b */ /* 0x000fda0003f0e000 */
[----:B------:R-:W-:Y:S05]  /*0ce0*/  @!P0 BREAK.RELIABLE B0 ;  /* 0x0000000000008942 */ /* 0x000fea0003800100 */
        /* <DEDUP_REMOVED lines=10> */
[----:B------:R-:W-:Y:S05]  /*0d90*/  @!P0 BREAK.RELIABLE B0 ;  /* 0x0000000000008942 */ /* 0x000fea0003800100 */
[----:B------:R-:W-:Y:S05]  /*0da0*/  @!P0 BRA `(.L_x_1) ;  /* 0x0000003400888947 */ /* 0x000fea0003800000 */
        /* <DEDUP_REMOVED lines=26> */
[----:B------:R-:W-:Y:S01]  /*0f50*/  IADD3 R4, PT, PT, R9, R3, RZ ;  /* 0x0000000309047210 */ /* 0x000fe20007ffe0ff */
[----:B------:R-:W-:-:S03]  /*0f60*/  IMAD.MOV.U32 R9, RZ, RZ, 0xaa8 ;  /* 0x00000aa8ff097424 */ /* 0x000fc600078e00ff */
[----:B------:R-:W-:-:S04]  /*0f70*/  LOP3.LUT R6, R4, 0xffff, RZ, 0xc0, !PT ;  /* 0x0000ffff04067812 */ /* 0x000fc800078ec0ff */
[----:B------:R-:W-:-:S04]  /*0f80*/  MOV R10, R6 ;  /* 0x00000006000a7202 */ /* 0x000fc80000000f00 */
[----:B------:R-:W0:Y:S02]  /*0f90*/  I2F.U64 R3, R10 ;  /* 0x0000000a00037312 */ /* 0x000e240000301000 */
[----:B0-----:R-:W-:-:S05]  /*0fa0*/  FMUL R3, R3, 5.9604644775390625e-08 ;  /* 0x3380000003037820 */ /* 0x001fca0000400000 */
[----:B------:R-:W-:-:S13]  /*0fb0*/  FSETP.GEU.AND P0, PT, R3, 0.20000000298023223877, PT ;  /* 0x3e4ccccd0300780b */ /* 0x000fda0003f0e000 */
[----:B------:R-:W-:Y:S02]  /*0fc0*/  @!P0 IMAD R3, R4, -0x21131993, RZ ;  /* 0xdeece66d04038824 */ /* 0x000fe400078e02ff */
[----:B------:R-:W-:-:S04]  /*0fd0*/  @!P0 IMAD.WIDE.U32 R4, R8, -0x21131993, R12 ;  /* 0xdeece66d08048825 */ /* 0x000fc800078e000c */
[----:B------:R-:W-:-:S05]  /*0fe0*/  @!P0 IMAD R3, R8, 0x5, R3 ;  /* 0x0000000508038824 */ /* 0x000fca00078e0203 */
[----:B------:R-:W-:Y:S02]  /*0ff0*/  @!P0 IADD3 R3, PT, PT, R5, R3, RZ ;  /* 0x0000000305038210 */ /* 0x000fe40007ffe0ff */
[----:B------:R-:W-:Y:S01]  /*1000*/  MOV R5, R8 ;  /* 0x0000000800057202 */ /* 0x000fe20000000f00 */
[----:B------:R-:W-:Y:S01]  /*1010*/  HFMA2 R8, -RZ, RZ, 68.875, 167.625 ;  /* 0x544e593dff087431 */ /* 0x000fe200000001ff */
[----:B------:R-:W-:Y:S02]  /*1020*/  @!P0 LOP3.LUT R6, R3, 0xffff, RZ, 0xc0, !PT ;  /* 0x0000ffff03068812 */ /* 0x000fe400078ec0ff */
[----:B------:R-:W-:-:S03]  /*1030*/  @!P0 MOV R5, R4 ;  /* 0x0000000400058202 */ /* 0x000fc60000000f00 */
[----:B------:R-:W-:Y:S02]  /*1040*/  IMAD R6, R6, -0x42f53b4b, RZ ;  /* 0xbd0ac4b506067824 */ /* 0x000fe400078e02ff */
[----:B------:R-:W-:-:S04]  /*1050*/  IMAD.WIDE.U32 R8, R5, -0x42f53b4b, R8 ;  /* 0xbd0ac4b505087825 */ /* 0x000fc800078e0008 */
[----:B------:R-:W-:-:S05]  /*1060*/  IMAD R5, R5, 0xd498, R6 ;  /* 0x0000d49805057824 */ /* 0x000fca00078e0206 */
[----:B------:R-:W-:Y:S01]  /*1070*/  IADD3 R6, PT, PT, R9, R5, RZ ;  /* 0x0000000509067210 */ /* 0x000fe20007ffe0ff */
[----:B------:R-:W-:-:S03]  /*1080*/  HFMA2 R5, -RZ, RZ, 0, 0 ;  /* 0x00000000ff057431 */ /* 0x000fc600000001ff */
[----:B------:R-:W-:-:S06]  /*1090*/  LOP3.LUT R4, R6, 0xffff, RZ, 0xc0, !PT ;  /* 0x0000ffff06047812 */ /* 0x000fcc00078ec0ff */
[----:B------:R-:W0:Y:S02]  /*10a0*/  I2F.U64 R4, R4 ;  /* 0x0000000400047312 */ /* 0x000e240000301000 */
[----:B0-----:R-:W-:-:S05]  /*10b0*/  FMUL R3, R4, 5.9604644775390625e-08 ;  /* 0x3380000004037820 */ /* 0x001fca0000400000 */
[----:B------:R-:W-:-:S13]  /*10c0*/  FSETP.GEU.AND P0, PT, R3, 0.20000000298023223877, PT ;  /* 0x3e4ccccd0300780b */ /* 0x000fda0003f0e000 */
[----:B------:R-:W-:Y:S05]  /*10d0*/  @!P0 BREAK.RELIABLE B0 ;  /* 0x0000000000008942 */ /* 0x000fea0003800100 */
[----:B------:R-:W-:Y:S05]  /*10e0*/  @!P0 BRA `(.L_x_1) ;  /* 0x0000003000b88947 */ /* 0x000fea0003800000 */
[----:B------:R-:W-:Y:S01]  /*10f0*/  IMAD R3, R6, -0x21131993, RZ ;  /* 0xdeece66d06037824 */ /* 0x000fe200078e02ff */
[----:B------:R-:W-:Y:S01]  /*1100*/  MOV R9, RZ ;  /* 0x000000ff00097202 */ /* 0x000fe20000000f00 */
[----:B------:R-:W-:-:S04]  /*1110*/  IMAD.WIDE.U32 R4, R8, -0x21131993, R12 ;  /* 0xdeece66d08047825 */ /* 0x000fc800078e000c */
[----:B------:R-:W-:-:S05]  /*1120*/  IMAD R3, R8, 0x5, R3 ;  /* 0x0000000508037824 */ /* 0x000fca00078e0203 */
[----:B------:R-:W-:-:S04]  /*1130*/  IADD3 R8, PT, PT, R5, R3, RZ ;  /* 0x0000000305087210 */ /* 0x000fc80007ffe0ff */
[----:B------:R-:W-:-:S04]  /*1140*/  LOP3.LUT R8, R8, 0xffff, RZ, 0xc0, !PT ;  /* 0x0000ffff08087812 */ /* 0x000fc800078ec0ff */
[----:B------:R-:W0:Y:S02]  /*1150*/  I2F.U64 R3, R8 ;  /* 0x0000000800037312 */ /* 0x000e240000301000 */
[----:B0-----:R-:W-:-:S05]  /*1160*/  FMUL R3, R3, 5.9604644775390625e-08 ;  /* 0x3380000003037820 */ /* 0x001fca0000400000 */
[----:B------:R-:W-:-:S13]  /*1170*/  FSETP.GE.AND P0, PT, R3, 0.20000000298023223877, PT ;  /* 0x3e4ccccd0300780b */ /* 0x000fda0003f06000 */
[----:B------:R-:W-:Y:S05]  /*1180*/  @P0 BREAK.RELIABLE B0 ;  /* 0x0000000000000942 */ /* 0x000fea0003800100 */
[----:B------:R-:W-:Y:S05]  /*1190*/  @P0 BRA `(.L_x_1) ;  /* 0x00000030008c0947 */ /* 0x000fea0003800000 */
[----:B------:R-:W-:Y:S02]  /*11a0*/  IMAD R3, R8, -0x21131993, RZ ;  /* 0xdeece66d08037824 */ /* 0x000fe400078e02ff */
[----:B------:R-:W-:-:S04]  /*11b0*/  IMAD.WIDE.U32 R8, R4, -0x21131993, R12 ;  /* 0xdeece66d04087825 */ /* 0x000fc800078e000c */
[----:B------:R-:W-:-:S05]  /*11c0*/  IMAD R3, R4, 0x5, R3 ;  /* 0x0000000504037824 */ /* 0x000fca00078e0203 */
[----:B------:R-:W-:-:S04]  /*11d0*/  IADD3 R5, PT, PT, R9, R3, RZ ;  /* 0x0000000309057210 */ /* 0x000fc80007ffe0ff */
[----:B------:R-:W-:-:S04]  /*11e0*/  SHF.R.U64 R3, R8, 0x11, R5 ;  /* 0x0000001108037819 */ /* 0x000fc80000001205 */
[----:B------:R-:W-:-:S05]  /*11f0*/  LOP3.LUT R3, R3, 0x7fffffff, RZ, 0xc0, !PT ;  /* 0x7fffffff03037812 */ /* 0x000fca00078ec0ff */
[----:B------:R-:W-:-:S05]  /*1200*/  IMAD R3, R3, R0, -0x66666667 ;  /* 0x9999999903037424 */ /* 0x000fca00078e0200 */
[----:B------:R-:W-:-:S13]  /*1210*/  ISETP.GT.U32.AND P0, PT, R3, 0x33333332, PT ;  /* 0x333333320300780c */ /* 0x000fda0003f04070 */
[----:B------:R-:W-:Y:S05]  /*1220*/  @P0 BREAK.RELIABLE B0 ;  /* 0x0000000000000942 */ /* 0x000fea0003800100 */
[----:B------:R-:W-:Y:S05]  /*1230*/  @P0 BRA `(.L_x_1) ;  /* 0x0000003000640947 */ /* 0x000fea0003800000 */
[----:B------:R-:W-:Y:S01]  /*1240*/  IMAD R3, R5, -0x21131993, RZ ;  /* 0xdeece66d05037824 */ /* 0x000fe200078e02ff */
[----:B------:R-:W-:Y:S01]  /*1250*/  MOV R9, RZ ;  /* 0x000000ff00097202 */ /* 0x000fe20000000f00 */
[----:B------:R-:W-:-:S04]  /*1260*/  IMAD.WIDE.U32 R4, R8, -0x21131993, R12 ;  /* 0xdeece66d08047825 */ /* 0x000fc800078e000c */
[----:B------:R-:W-:-:S04]  /*1270*/  IMAD R3, R8, 0x5, R3 ;  /* 0x0000000508037824 */ /* 0x000fc800078e0203 */
[----:B------:R-:W-:-:S05]  /*1280*/  IMAD.IADD R6, R5, 0x1, R3 ;  /* 0x0000000105067824 */ /* 0x000fca00078e0203 */
        /* <DEDUP_REMOVED lines=11> */
[----:B------:R-:W-:-:S03]  /*1340*/  HFMA2 R9, -RZ, RZ, 0, 0 ;  /* 0x00000000ff097431 */ /* 0x000fc600000001ff */
        /* <DEDUP_REMOVED lines=13> */
[----:B------:R-:W-:-:S04]  /*1420*/  IMAD R3, R8, 0x5, R3 ;  /* 0x0000000508037824 */ /* 0x000fc800078e0203 */
[----:B------:R-:W-:-:S05]  /*1430*/  IMAD.IADD R8, R5, 0x1, R3 ;  /* 0x0000000105087824 */ /* 0x000fca00078e0203 */
[----:B------:R-:W-:-:S04]  /*1440*/  LOP3.LUT R8, R8, 0xffff, RZ, 0xc0, !PT ;  /* 0x0000ffff08087812 */ /* 0x000fc800078ec0ff */
[----:B------:R-:W0:Y:S02]  /*1450*/  I2F.U64 R3, R8 ;  /* 0x0000000800037312 */ /* 0x000e240000301000 */
[----:B0-----:R-:W-:-:S05]  /*1460*/  FMUL R3, R3, 5.9604644775390625e-08 ;  /* 0x3380000003037820 */ /* 0x001fca0000400000 */
[----:B------:R-:W-:-:S13]  /*1470*/  FSETP.GE.AND P0, PT, R3, 0.25, PT ;  /* 0x3e8000000300780b */ /* 0x000fda0003f06000 */
        /* <DEDUP_REMOVED lines=36> */
[----:B------:R-:W-:-:S04]  /*16c0*/  IMAD R5, R8, 0x5, R5 ;  /* 0x0000000508057824 */ /* 0x000fc800078e0205 */
[----:B------:R-:W-:-:S05]  /*16d0*/  IMAD.IADD R5, R11, 0x1, R5 ;  /* 0x000000010b057824 */ /* 0x000fca00078e0205 */
        /* <DEDUP_REMOVED lines=19> */
[C---:B------:R-:W-:Y:S01]  /*1810*/  IMAD.WIDE.U32 R8, R4.reuse, -0x21131993, R12 ;  /* 0xdeece66d04087825 */ /* 0x040fe200078e000c */
[----:B------:R-:W-:Y:S03]  /*1820*/  BSSY.RECONVERGENT B1, `(.L_x_5) ;  /* 0x0000010000017945 */ /* 0x000fe60003800200 */
[----:B------:R-:W-:Y:S01]  /*1830*/  IMAD R3, R4, 0x5, R3 ;  /* 0x0000000504037824 */ /* 0x000fe200078e0203 */
[----:B------:R-:W-:-:S04]  /*1840*/  MOV R15, R8 ;  /* 0x00000008000f7202 */ /* 0x000fc80000000f00 */
[----:B------:R-:W-:-:S04]  /*1850*/  IADD3 R10, PT, PT, R9, R3, RZ ;  /* 0x00000003090a7210 */ /* 0x000fc80007ffe0ff */
[----:B------:R-:W-:-:S04]  /*1860*/  LOP3.LUT R6, R10, 0xffff, RZ, 0xc0, !PT ;  /* 0x0000ffff0a067812 */ /* 0x000fc800078ec0ff */
[----:B------:R-:W-:-:S04]  /*1870*/  MOV R4, R6 ;  /* 0x0000000600047202 */ /* 0x000fc80000000f00 */
[----:B------:R-:W0:Y:S02]  /*1880*/  I2F.U64 R3, R4 ;  /* 0x0000000400037312 */ /* 0x000e240000301000 */
[----:B0-----:R-:W-:-:S05]  /*1890*/  FMUL R3, R3, 5.9604644775390625e-08 ;  /* 0x3380000003037820 */ /* 0x001fca0000400000 */
[----:B------:R-:W-:-:S13]  /*18a0*/  FSETP.GEU.AND P0, PT, R3, 0.20000000298023223877, PT ;  /* 0x3e4ccccd0300780b */ /* 0x000fda0003f0e000 */
[----:B------:R-:W-:Y:S05]  /*18b0*/  @P0 BRA `(.L_x_6) ;  /* 0x0000000000180947 */ /* 0x000fea0003800000 */
[----:B------:R-:W-:Y:S02]  /*18c0*/  IMAD R3, R10, -0x21131993, RZ ;  /* 0xdeece66d0a037824 */ /* 0x000fe400078e02ff */
[----:B------:R-:W-:-:S04]  /*18d0*/  IMAD.WIDE.U32 R4, R8, -0x21131993, R12 ;  /* 0xdeece66d08047825 */ /* 0x000fc800078e000c */
[----:B------:R-:W-:Y:S01]  /*18e0*/  IMAD R3, R8, 0x5, R3 ;  /* 0x0000000508037824 */ /* 0x000fe200078e0203 */
[----:B------:R-:W-:-:S03]  /*18f0*/  MOV R15, R4 ;  /* 0x00000004000f7202 */ /* 0x000fc60000000f00 */
[----:B------:R-:W-:-:S05]  /*1900*/  IMAD.IADD R6, R5, 0x1, R3 ;  /* 0x0000000105067824 */ /* 0x000fca00078e0203 */
[----:B------:R-:W-:-:S07]  /*1910*/  LOP3.LUT R6, R6, 0xffff, RZ, 0xc0, !PT ;  /* 0x0000ffff06067812 */ /* 0x000fce00078ec0ff */
.L_x_6:
[----:B------:R-:W-:Y:S05]  /*1920*/  BSYNC.RECONVERGENT B1 ;  /* 0x0000000000017941 */ /* 0x000fea0003800200 */
.L_x_5:
[----:B------:R-:W-:Y:S05]  /*1930*/  BRA `(.L_x_4) ;  /* 0x0000000c00687947 */ /* 0x000fea0003800000 */
.L_x_3:
        /* <DEDUP_REMOVED lines=50> */
[----:B------:R-:W-:-:S05]  /*1c60*/  IMAD R3, R3, R0, 0x33333333 ;  /* 0x3333333303037424 */ /* 0x000fca00078e0200 */
[----:B------:R-:W-:-:S13]  /*1c70*/  ISETP.GT.U32.AND P0, PT, R3, 0x33333332, PT ;  /* 0x333333320300780c */ /* 0x000fda0003f04070 */
[----:B------:R-:W-:Y:S05]  /*1c80*/  @P0 BREAK.RELIABLE B0 ;  /* 0x0000000000000942 */ /* 0x000fea0003800100 */
        /* <DEDUP_REMOVED lines=14> */
[C---:B------:R-:W-:Y:S01]  /*1d70*/  IMAD.WIDE.U32 R8, R4.reuse, -0x21131993, R12 ;  /* 0xdeece66d04087825 */ /* 0x040fe200078e000c */
[----:B------:R-:W-:Y:S01]  /*1d80*/  UMOV UR4, 0x9999999a ;  /* 0x9999999a00047882 */ /* 0x000fe20000000000 */
[----:B------:R-:W-:Y:S02]  /*1d90*/  UMOV UR5, 0x3fc99999 ;  /* 0x3fc9999900057882 */ /* 0x000fe40000000000 */
[----:B------:R-:W-:Y:S01]  /*1da0*/  IMAD R3, R4, 0x5, R3 ;  /* 0x0000000504037824 */ /* 0x000fe200078e0203 */
[----:B------:R-:W-:-:S04]  /*1db0*/  MOV R15, R8 ;  /* 0x00000008000f7202 */ /* 0x000fc80000000f00 */
[----:B------:R-:W-:-:S04]  /*1dc0*/  IADD3 R9, PT, PT, R9, R3, RZ ;  /* 0x0000000309097210 */ /* 0x000fc80007ffe0ff */
[----:B------:R-:W-:-:S05]  /*1dd0*/  LOP3.LUT R6, R9, 0xffff, RZ, 0xc0, !PT ;  /* 0x0000ffff09067812 */ /* 0x000fca00078ec0ff */
[----:B------:R-:W-:-:S04]  /*1de0*/  IMAD.MOV.U32 R10, RZ, RZ, R6 ;  /* 0x000000ffff0a7224 */ /* 0x000fc800078e0006 */
[----:B------:R-:W0:Y:S02]  /*1df0*/  I2F.U64 R3, R10 ;  /* 0x0000000a00037312 */ /* 0x000e240000301000 */
[----:B0-----:R-:W-:-:S06]  /*1e00*/  FMUL R3, R3, 5.9604644775390625e-08 ;  /* 0x3380000003037820 */ /* 0x001fcc0000400000 */
[----:B------:R-:W0:Y:S02]  /*1e10*/  F2F.F64.F32 R4, R3 ;  /* 0x0000000300047310 */ /* 0x000e240000201800 */
[----:B0-----:R-:W-:-:S14]  /*1e20*/  DSETP.GEU.AND P0, PT, R4, UR4, PT ;  /* 0x0000000404007e2a */ /* 0x001fdc000bf0e000 */
[----:B------:R-:W-:Y:S02]  /*1e30*/  @!P0 IMAD R9, R9, -0x21131993, RZ ;  /* 0xdeece66d09098824 */ /* 0x000fe400078e02ff */
[----:B------:R-:W-:-:S04]  /*1e40*/  @!P0 IMAD.WIDE.U32 R4, R8, -0x21131993, R12 ;  /* 0xdeece66d08048825 */ /* 0x000fc800078e000c */
[----:B------:R-:W-:Y:S01]  /*1e50*/  @!P0 IMAD R9, R8, 0x5, R9 ;  /* 0x0000000508098824 */ /* 0x000fe200078e0209 */
[----:B------:R-:W-:Y:S02]  /*1e60*/  MOV R8, 0x544e593d ;  /* 0x544e593d00087802 */ /* 0x000fe40000000f00 */
[----:B------:R-:W-:Y:S02]  /*1e70*/  @!P0 MOV R15, R4 ;  /* 0x00000004000f8202 */ /* 0x000fe40000000f00 */
[----:B------:R-:W-:Y:S02]  /*1e80*/  @!P0 IADD3 R5, PT, PT, R5, R9, RZ ;  /* 0x0000000905058210 */ /* 0x000fe40007ffe0ff */
[----:B------:R-:W-:Y:S02]  /*1e90*/  MOV R9, 0xaa8 ;  /* 0x00000aa800097802 */ /* 0x000fe40000000f00 */
[----:B------:R-:W-:Y:S02]  /*1ea0*/  @!P0 LOP3.LUT R6, R5, 0xffff, RZ, 0xc0, !PT ;  /* 0x0000ffff05068812 */ /* 0x000fe400078ec0ff */
[----:B------:R-:W-:Y:S01]  /*1eb0*/  MOV R5, RZ ;  /* 0x000000ff00057202 */ /* 0x000fe20000000f00 */
[----:B------:R-:W-:-:S04]  /*1ec0*/  IMAD.WIDE.U32 R8, R15, -0x42f53b4b, R8 ;  /* 0xbd0ac4b50f087825 */ /* 0x000fc800078e0008 */
[----:B------:R-:W-:-:S04]  /*1ed0*/  IMAD R6, R6, -0x42f53b4b, RZ ;  /* 0xbd0ac4b506067824 */ /* 0x000fc800078e02ff */
        /* <DEDUP_REMOVED lines=35> */
[----:B------:R-:W-:-:S05]  /*2110*/  LOP3.LUT R5, R6, 0xffff, RZ, 0xc0, !PT ;  /* 0x0000ffff06057812 */ /* 0x000fca00078ec0ff */
[----:B------:R-:W-:-:S04]  /*2120*/  IMAD.MOV.U32 R10, RZ, RZ, R5 ;  /* 0x000000ffff0a7224 */ /* 0x000fc800078e0005 */
[----:B------:R-:W0:Y:S02]  /*2130*/  I2F.U64 R3, R10 ;  /* 0x0000000a00037312 */ /* 0x000e240000301000 */
[----:B0-----:R-:W-:-:S05]  /*2140*/  FMUL R3, R3, 5.9604644775390625e-08 ;  /* 0x3380000003037820 */ /* 0x001fca0000400000 */
[----:B------:R-:W-:-:S13]  /*2150*/  FSETP.GEU.AND P0, PT, R3, 0.20000000298023223877, PT ;  /* 0x3e4ccccd0300780b */ /* 0x000fda0003f0e000 */
[----:B------:R-:W-:Y:S02]  /*2160*/  @!P0 IMAD R3, R6, -0x21131993, RZ ;  /* 0xdeece66d06038824 */ /* 0x000fe400078e02ff */
[----:B------:R-:W-:-:S04]  /*2170*/  @!P0 IMAD.WIDE.U32 R8, R4, -0x21131993, R12 ;  /* 0xdeece66d04088825 */ /* 0x000fc800078e000c */
[----:B------:R-:W-:-:S05]  /*2180*/  @!P0 IMAD R3, R4, 0x5, R3 ;  /* 0x0000000504038824 */ /* 0x000fca00078e0203 */
[----:B------:R-:W-:Y:S02]  /*2190*/  @!P0 IADD3 R3, PT, PT, R9, R3, RZ ;  /* 0x0000000309038210 */ /* 0x000fe40007ffe0ff */
[----:B------:R-:W-:Y:S02]  /*21a0*/  MOV R9, R4 ;  /* 0x0000000400097202 */ /* 0x000fe40000000f00 */
[----:B------:R-:W-:Y:S02]  /*21b0*/  @!P0 LOP3.LUT R5, R3, 0xffff, RZ, 0xc0, !PT ;  /* 0x0000ffff03058812 */ /* 0x000fe400078ec0ff */
[----:B------:R-:W-:-:S03]  /*21c0*/  @!P0 MOV R9, R8 ;  /* 0x0000000800098202 */ /* 0x000fc60000000f00 */
[----:B------:R-:W-:Y:S02]  /*21d0*/  IMAD R6, R5, -0x21131993, RZ ;  /* 0xdeece66d05067824 */ /* 0x000fe400078e02ff */
[----:B------:R-:W-:-:S04]  /*21e0*/  IMAD.WIDE.U32 R4, R9, -0x21131993, R12 ;  /* 0xdeece66d09047825 */ /* 0x000fc800078e000c */
[----:B------:R-:W-:-:S05]  /*21f0*/  IMAD R9, R9, 0x5, R6 ;  /* 0x0000000509097824 */ /* 0x000fca00078e0206 */
[----:B------:R-:W-:Y:S01]  /*2200*/  IADD3 R8, PT, PT, R5, R9, RZ ;  /* 0x0000000905087210 */ /* 0x000fe20007ffe0ff */
[----:B------:R-:W-:-:S03]  /*2210*/  HFMA2 R9, -RZ, RZ, 0, 0 ;  /* 0x00000000ff097431 */ /* 0x000fc600000001ff */
        /* <DEDUP_REMOVED lines=12> */
[----:B------:R-:W-:-:S05]  /*22e0*/  IMAD R3, R3, R0, 0x33333333 ;  /* 0x3333333303037424 */ /* 0x000fca00078e0200 */
        /* <DEDUP_REMOVED lines=61> */
[----:B------:R-:W-:-:S04]  /*26c0*/  @!P0 IADD3 R3, PT, PT, R9, R3, RZ ;  /* 0x0000000309038210 */ /* 0x000fc80007ffe0ff */
[----:B------:R-:W-:-:S07]  /*26d0*/  @!P0 LOP3.LUT R6, R3, 0xffff, RZ, 0xc0, !PT ;  /* 0x0000ffff03068812 */ /* 0x000fce00078ec0ff */
.L_x_4:
[----:B------:R-:W-:Y:S02]  /*26e0*/  IMAD R6, R6, -0x21131993, RZ ;  /* 0xdeece66d06067824 */ /* 0x000fe400078e02ff */
[----:B------:R-:W-:-:S04]  /*26f0*/  IMAD.WIDE.U32 R4, R15, -0x21131993, R12 ;  /* 0xdeece66d0f047825 */ /* 0x000fc800078e000c */
[----:B------:R-:W-:-:S04]  /*2700*/  IMAD R15, R15, 0x5, R6 ;  /* 0x000000050f0f7824 */ /* 0x000fc800078e0206 */
[----:B------:R-:W-:-:S05]  /*2710*/  IMAD.IADD R15, R5, 0x1, R15 ;  /* 0x00000001050f7824 */ /* 0x000fca00078e020f */
[----:B------:R-:W-:-:S04]  /*2720*/  LOP3.LUT R11, R15, 0xffff, RZ, 0xc0, !PT ;  /* 0x0000ffff0f0b7812 */ /* 0x000fc800078ec0ff */
[----:B------:R-:W-:-:S05]  /*2730*/  SHF.R.U64 R3, R4, 0x11, R11 ;  /* 0x0000001104037819 */ /* 0x000fca000000120b */
[----:B------:R-:W-:-:S05]  /*2740*/  IMAD R3, R3, R0, 0x33333333 ;  /* 0x3333333303037424 */ /* 0x000fca00078e0200 */
[----:B------:R-:W-:-:S13]  /*2750*/  ISETP.GT.U32.AND P0, PT, R3, 0x33333332, PT ;  /* 0x333333320300780c */ /* 0x000fda0003f04070 */
[----:B------:R-:W-:Y:S05]  /*2760*/  @P0 BREAK.RELIABLE B0 ;  /* 0x0000000000000942 */ /* 0x000fea0003800100 */
[----:B------:R-:W-:Y:S05]  /*2770*/  @P0 BRA `(.L_x_1) ;  /* 0x0000001c00140947 */ /* 0x000fea0003800000 */
[----:B------:R-:W-:Y:S05]  /*2780*/  BSYNC.RELIABLE B0 ;  /* 0x0000000000007941 */ /* 0x000fea0003800100 */
.L_x_2:
[----:B------:R-:W-:Y:S01]  /*2790*/  ISETP.NE.AND P0, PT, R7, 0x2, PT ;  /* 0x000000020700780c */ /* 0x000fe20003f05270 */
[----:B------:R-:W-:-:S12]  /*27a0*/  BSSY.RELIABLE B0, `(.L_x_7) ;  /* 0x00001b8000007945 */ /* 0x000fd80003800100 */
[----:B------:R-:W-:Y:S05]  /*27b0*/  @!P0 BRA `(.L_x_8) ;  /* 0x0000000c00808947 */ /* 0x000fea0003800000 */
[----:B------:R-:W-:Y:S02]  /*27c0*/  ISETP.NE.AND P0, PT, R7, 0x3, PT ;  /* 0x000000030700780c */ /* 0x000fe40003f05270 */
[----:B------:R-:W-:-:S11]  /*27d0*/  MOV R10, R4 ;  /* 0x00000004000a7202 */ /* 0x000fd60000000f00 */
        /* <DEDUP_REMOVED lines=67> */
[----:B------:R-:W-:Y:S01]  /*2c10*/  UMOV UR4, 0x9999999a ;  /* 0x9999999a00047882 */ /* 0x000fe20000000000 */
[----:B------:R-:W-:Y:S01]  /*2c20*/  IMAD.WIDE.U32 R4, R8, -0x21131993, R12 ;  /* 0xdeece66d08047825 */ /* 0x000fe200078e000c */
[----:B------:R-:W-:-:S03]  /*2c30*/  UMOV UR5, 0x3fc99999 ;  /* 0x3fc9999900057882 */ /* 0x000fc60000000000 */
[----:B------:R-:W-:Y:S02]  /*2c40*/  IMAD R3, R8, 0x5, R3 ;  /* 0x0000000508037824 */ /* 0x000fe400078e0203 */
[----:B------:R-:W-:-:S03]  /*2c50*/  IMAD.MOV.U32 R9, RZ, RZ, RZ ;  /* 0x000000ffff097224 */ /* 0x000fc600078e00ff */
[----:B------:R-:W-:-:S04]  /*2c60*/  IADD3 R5, PT, PT, R5, R3, RZ ;  /* 0x0000000305057210 */ /* 0x000fc80007ffe0ff */
[----:B------:R-:W-:-:S04]  /*2c70*/  LOP3.LUT R8, R5, 0xffff, RZ, 0xc0, !PT ;  /* 0x0000ffff05087812 */ /* 0x000fc800078ec0ff */
[----:B------:R-:W0:Y:S02]  /*2c80*/  I2F.U64 R3, R8 ;  /* 0x0000000800037312 */ /* 0x000e240000301000 */
[----:B0-----:R-:W-:-:S06]  /*2c90*/  FMUL R3, R3, 5.9604644775390625e-08 ;  /* 0x3380000003037820 */ /* 0x001fcc0000400000 */
[----:B------:R-:W0:Y:S02]  /*2ca0*/  F2F.F64.F32 R6, R3 ;  /* 0x0000000300067310 */ /* 0x000e240000201800 */
[----:B0-----:R-:W-:-:S14]  /*2cb0*/  DSETP.GEU.AND P0, PT, R6, UR4, PT ;  /* 0x0000000406007e2a */ /* 0x001fdc000bf0e000 */
[----:B------:R-:W-:Y:S02]  /*2cc0*/  @!P0 IMAD R5, R5, -0x21131993, RZ ;  /* 0xdeece66d05058824 */ /* 0x000fe400078e02ff */
[----:B------:R-:W-:-:S04]  /*2cd0*/  @!P0 IMAD.WIDE.U32 R6, R4, -0x21131993, R12 ;  /* 0xdeece66d04068825 */ /* 0x000fc800078e000c */
[----:B------:R-:W-:-:S05]  /*2ce0*/  @!P0 IMAD R5, R4, 0x5, R5 ;  /* 0x0000000504058824 */ /* 0x000fca00078e0205 */
[----:B------:R-:W-:Y:S02]  /*2cf0*/  @!P0 IADD3 R5, PT, PT, R7, R5, RZ ;  /* 0x0000000507058210 */ /* 0x000fe40007ffe0ff */
[----:B------:R-:W-:Y:S02]  /*2d00*/  MOV R7, R4 ;  /* 0x0000000400077202 */ /* 0x000fe40000000f00 */
[----:B------:R-:W-:Y:S02]  /*2d10*/  @!P0 LOP3.LUT R8, R5, 0xffff, RZ, 0xc0, !PT ;  /* 0x0000ffff05088812 */ /* 0x000fe400078ec0ff */
[----:B------:R-:W-:Y:S02]  /*2d20*/  MOV R4, 0x544e593d ;  /* 0x544e593d00047802 */ /* 0x000fe40000000f00 */
[----:B------:R-:W-:Y:S01]  /*2d30*/  MOV R5, 0xaa8 ;  /* 0x00000aa800057802 */ /* 0x000fe20000000f00 */
[----:B------:R-:W-:Y:S01]  /*2d40*/  IMAD R8, R8, -0x42f53b4b, RZ ;  /* 0xbd0ac4b508087824 */ /* 0x000fe200078e02ff */
[----:B------:R-:W-:-:S05]  /*2d50*/  @!P0 MOV R7, R6 ;  /* 0x0000000600078202 */ /* 0x000fca0000000f00 */
[----:B------:R-:W-:-:S04]  /*2d60*/  IMAD.WIDE.U32 R4, R7, -0x42f53b4b, R4 ;  /* 0xbd0ac4b507047825 */ /* 0x000fc800078e0004 */
[----:B------:R-:W-:-:S05]  /*2d70*/  IMAD R7, R7, 0xd498, R8 ;  /* 0x0000d49807077824 */ /* 0x000fca00078e0208 */
[----:B------:R-:W-:Y:S01]  /*2d80*/  IADD3 R8, PT, PT, R5, R7, RZ ;  /* 0x0000000705087210 */ /* 0x000fe20007ffe0ff */
[----:B------:R-:W-:-:S03]  /*2d90*/  IMAD.MOV.U32 R7, RZ, RZ, RZ ;  /* 0x000000ffff077224 */ /* 0x000fc600078e00ff */
        /* <DEDUP_REMOVED lines=114> */
[----:B------:R-:W-:-:S03]  /*34c0*/  MOV R10, R4 ;  /* 0x00000004000a7202 */ /* 0x000fc60000000f00 */
[----:B------:R-:W-:-:S05]  /*34d0*/  IMAD.IADD R3, R5, 0x1, R3 ;  /* 0x0000000105037824 */ /* 0x000fca00078e0203 */
        /* <DEDUP_REMOVED lines=9> */
[----:B------:R-:W-:-:S04]  /*3570*/  MOV R10, R12 ;  /* 0x0000000c000a7202 */ /* 0x000fc80000000f00 */
[----:B------:R-:W-:-:S04]  /*3580*/  IADD3 R11, PT, PT, R13, R3, RZ ;  /* 0x000000030d0b7210 */ /* 0x000fc80007ffe0ff */
[----:B------:R-:W-:-:S07]  /*3590*/  LOP3.LUT R11, R11, 0xffff, RZ, 0xc0, !PT ;  /* 0x0000ffff0b0b7812 */ /* 0x000fce00078ec0ff */
.L_x_11:
[----:B------:R-:W-:Y:S05]  /*35a0*/  BSYNC.RECONVERGENT B1 ;  /* 0x0000000000017941 */ /* 0x000fea0003800200 */
.L_x_10:
[----:B------:R-:W-:Y:S05]  /*35b0*/  BRA `(.L_x_9) ;  /* 0x0000000c00587947 */ /* 0x000fea0003800000 */
.L_x_8:
        /* <DEDUP_REMOVED lines=58> */
[----:B------:R-:W-:Y:S01]  /*3960*/  IMAD R3, R6, 0x5, R3 ;  /* 0x0000000506037824 */ /* 0x000fe200078e0203 */
[----:B------:R-:W-:-:S04]  /*3970*/  MOV R11, R4 ;  /* 0x00000004000b7202 */ /* 0x000fc80000000f00 */
[----:B------:R-:W-:-:S04]  /*3980*/  IADD3 R5, PT, PT, R5, R3, RZ ;  /* 0x0000000305057210 */ /* 0x000fc80007ffe0ff */
[----:B------:R-:W-:-:S04]  /*3990*/  LOP3.LUT R8, R5, 0xffff, RZ, 0xc0, !PT ;  /* 0x0000ffff05087812 */ /* 0x000fc800078ec0ff */
[----:B------:R-:W0:Y:S02]  /*39a0*/  I2F.U64 R3, R8 ;  /* 0x0000000800037312 */ /* 0x000e240000301000 */
[----:B0-----:R-:W-:-:S05]  /*39b0*/  FMUL R3, R3, 5.9604644775390625e-08 ;  /* 0x3380000003037820 */ /* 0x001fca0000400000 */
[----:B------:R-:W-:-:S13]  /*39c0*/  FSETP.GEU.AND P0, PT, R3, 0.20000000298023223877, PT ;  /* 0x3e4ccccd0300780b */ /* 0x000fda0003f0e000 */
[----:B------:R-:W-:Y:S02]  /*39d0*/  @!P0 IMAD R3, R5, -0x21131993, RZ ;  /* 0xdeece66d05038824 */ /* 0x000fe400078e02ff */
[----:B------:R-:W-:-:S04]  /*39e0*/  @!P0 IMAD.WIDE.U32 R6, R4, -0x21131993, R12 ;  /* 0xdeece66d04068825 */ /* 0x000fc800078e000c */
[----:B------:R-:W-:Y:S01]  /*39f0*/  @!P0 IMAD R3, R4, 0x5, R3 ;  /* 0x0000000504038824 */ /* 0x000fe200078e0203 */
[----:B------:R-:W-:Y:S01]  /*3a00*/  MOV R4, 0x544e593d ;  /* 0x544e593d00047802 */ /* 0x000fe20000000f00 */
[----:B------:R-:W-:Y:S01]  /*3a10*/  IMAD.MOV.U32 R5, RZ, RZ, 0xaa8 ;  /* 0x00000aa8ff057424 */ /* 0x000fe200078e00ff */
[----:B------:R-:W-:Y:S02]  /*3a20*/  @!P0 MOV R11, R6 ;  /* 0x00000006000b8202 */ /* 0x000fe40000000f00 */
[----:B------:R-:W-:-:S03]  /*3a30*/  @!P0 IADD3 R3, PT, PT, R7, R3, RZ ;  /* 0x0000000307038210 */ /* 0x000fc60007ffe0ff */
[----:B------:R-:W-:Y:S01]  /*3a40*/  IMAD.WIDE.U32 R6, R11, -0x42f53b4b, R4 ;  /* 0xbd0ac4b50b067825 */ /* 0x000fe200078e0004 */
[----:B------:R-:W-:Y:S02]  /*3a50*/  @!P0 LOP3.LUT R8, R3, 0xffff, RZ, 0xc0, !PT ;  /* 0x0000ffff03088812 */ /* 0x000fe400078ec0ff */
[----:B------:R-:W-:-:S03]  /*3a60*/  MOV R5, RZ ;  /* 0x000000ff00057202 */ /* 0x000fc60000000f00 */
[----:B------:R-:W-:-:S04]  /*3a70*/  IMAD R8, R8, -0x42f53b4b, RZ ;  /* 0xbd0ac4b508087824 */ /* 0x000fc800078e02ff */
        /* <DEDUP_REMOVED lines=55> */
[----:B------:R-:W-:Y:S01]  /*3df0*/  @!P0 IMAD.MOV.U32 R7, RZ, RZ, R6 ;  /* 0x000000ffff078224 */ /* 0x000fe200078e0006 */
[----:B------:R-:W-:-:S05]  /*3e00*/  @!P0 LOP3.LUT R5, R3, 0xffff, RZ, 0xc0, !PT ;  /* 0x0000ffff03058812 */ /* 0x000fca00078ec0ff */
[----:B------:R-:W-:Y:S02]  /*3e10*/  IMAD R6, R5, -0x21131993, RZ ;  /* 0xdeece66d05067824 */ /* 0x000fe400078e02ff */
[----:B------:R-:W-:-:S04]  /*3e20*/  IMAD.WIDE.U32 R4, R7, -0x21131993, R12 ;  /* 0xdeece66d07047825 */ /* 0x000fc800078e000c */
[----:B------:R-:W-:-:S05]  /*3e30*/  IMAD R7, R7, 0x5, R6 ;  /* 0x0000000507077824 */ /* 0x000fca00078e0206 */
[----:B------:R-:W-:Y:S02]  /*3e40*/  IADD3 R6, PT, PT, R5, R7, RZ ;  /* 0x0000000705067210 */ /* 0x000fe40007ffe0ff */
[----:B------:R-:W-:Y:S02]  /*3e50*/  MOV R7, RZ ;  /* 0x000000ff00077202 */ /* 0x000fe40000000f00 */
        /* <DEDUP_REMOVED lines=62> */
[----:B------:R-:W-:Y:S02]  /*4240*/  IMAD R3, R4, 0x5, R3 ;  /* 0x0000000504037824 */ /* 0x000fe400078e0203 */
[----:B------:R-:W-:-:S03]  /*4250*/  IMAD.MOV.U32 R10, RZ, RZ, R6 ;  /* 0x000000ffff0a7224 */ /* 0x000fc600078e0006 */
        /* <DEDUP_REMOVED lines=12> */
.L_x_9:
[----:B------:R-:W-:Y:S05]  /*4320*/  BSYNC.RELIABLE B0 ;  /* 0x0000000000007941 */ /* 0x000fea0003800100 */
.L_x_7:
[----:B------:R-:W-:Y:S01]  /*4330*/  MOV R0, 0x0 ;  /* 0x0000000000007802 */ /* 0x000fe20000000f00 */
[----:B------:R0:W-:Y:S01]  /*4340*/  STL.64 [R1+0x10], R10 ;  /* 0x0000100a01007387 */ /* 0x0001e20000100a00 */
[----:B------:R-:W1:Y:S01]  /*4350*/  LDCU.64 UR4, c[0x4][0x8] ;  /* 0x01000100ff0477ac */ /* 0x000e620008000a00 */
[----:B------:R-:W-:Y:S01]  /*4360*/  MOV R6, R2 ;  /* 0x0000000200067202 */ /* 0x000fe20000000f00 */
[----:B------:R0:W2:Y:S01]  /*4370*/  LDC.64 R8, c[0x4][R0] ;  /* 0x0100000000087b82 */ /* 0x0000a20000000a00 */
[----:B------:R-:W-:Y:S02]  /*4380*/  MOV R7, R16 ;  /* 0x0000001000077202 */ /* 0x000fe40000000f00 */
[----:B-1----:R-:W-:Y:S02]  /*4390*/  MOV R4, UR4 ;  /* 0x0000000400047c02 */ /* 0x002fe40008000f00 */
[----:B0-----:R-:W-:-:S07]  /*43a0*/  MOV R5, UR5 ;  /* 0x0000000500057c02 */ /* 0x001fce0008000f00 */
[----:B------:R-:W-:-:S07]  /*43b0*/  LEPC R20, `(.L_x_1) ;  /* 0x000000001014794e */ /* 0x000fce0000000000 */
[----:B--2---:R-:W-:Y:S05]  /*43c0*/  CALL.ABS.NOINC R8 ;  /* 0x0000000008007343 */ /* 0x004fea0003c00000 */
.L_x_1:
[----:B------:R-:W-:Y:S05]  /*43d0*/  BSYNC.RECONVERGENT B6 ;  /* 0x0000000000067941 */ /* 0x000fea0003800200 */
.L_x_0:
[----:B------:R-:W-:-:S13]  /*43e0*/  ISETP.NE.AND P6, PT, R22, RZ, PT ;  /* 0x000000ff1600720c */ /* 0x000fda0003fc5270 */
[----:B------:R-:W-:Y:S05]  /*43f0*/  @!P6 BRA `(.L_x_12) ;  /* 0xffffffbc0034e947 */ /* 0x000fea000383ffff */
[----:B------:R-:W-:Y:S05]  /*4400*/  EXIT ;  /* 0x000000000000794d */ /* 0x000fea0003800000 */
.L_x_13:
[----:B------:R-:W-:-:S00]  /*4410*/  BRA `(.L_x_13) ;  /* 0xfffffffc00fc7947 */ /* 0x000fc0000383ffff */
[----:B------:R-:W-:-:S00]  /*4420*/  NOP ;  /* 0x0000000000007918 */ /* 0x000fc00000000000 */
        /* <DEDUP_REMOVED lines=13> */
.L_x_14:


//--------------------- .nv.global.init           --------------------------
	.section	.nv.global.init,"aw",@progbits
.nv.global.init:
	.type		$str,@object
	.size		$str,(.L_0 - $str)
$str:
        /*0000*/ 	.byte	0x25, 0x6c, 0x6c, 0x64, 0x0a, 0x00
.L_0:


//--------------------- .nv.shared.reserved.0     --------------------------
	.section	.nv.shared.reserved.0,"aw",@nobits
	.weak		__nv_reservedSMEM_offset_0_alias
	.size		__nv_reservedSMEM_offset_0_alias, 0, 64
	.other		__nv_reservedSMEM_offset_0_alias,@"STO_CUDA_RESERVED_SHARED STV_DEFAULT"
__nv_reservedSMEM_offset_0_alias:
	.zero		0
	.zero		64


//--------------------- .nv.constant0._Z4findv    --------------------------
	.section	.nv.constant0._Z4findv,"a",@progbits
	.sectionflags	@""
	.align	4
.nv.constant0._Z4findv:
	.zero		896


//--------------------- SYMBOLS --------------------------

	.type		.nv.reservedSmem.offset0,@object
	.size		.nv.reservedSmem.offset0,0x4
	.type		vprintf,@function
